	.target	sm_90a

	.elftype	@"ET_EXEC"


//--------------------- .note.nv.tkinfo           --------------------------
	.section	.note.nv.tkinfo,"",@"SHT_NOTE"
	.sectionflags	@"SHF_NOTE_NV_TKINFO"
	.tkinfo
        /*0018*/ 	.word	0x00000002
        /*0030*/ 	.string	""
        /*0030*/ 	.string	"ptxas"
        /*0030*/ 	.string	"Cuda compilation tools, release 13.0, V13.0.88"
        /*0030*/ 	.string	"Build cuda_13.0.r13.0/compiler.36424714_0"
        /*0030*/ 	.string	"-v  -suppress-debug-info  -lineinfo  -arch sm_90a "



//--------------------- .note.nv.cuinfo           --------------------------
	.section	.note.nv.cuinfo,"",@"SHT_NOTE"
	.sectionflags	@"SHF_NOTE_NV_CUINFO"
        /*0018*/ 	.short	0x0002
        /*001a*/ 	.short	0x005a
        /*001c*/ 	.short	0x0082
	.zero		2


//--------------------- .nv.info                  --------------------------
	.section	.nv.info,"",@"SHT_CUDA_INFO"
	.align	4


	//----- nvinfo : EIATTR_REGCOUNT
	.align		4
        /*0000*/ 	.byte	0x04, 0x2f
        /*0002*/ 	.short	(.L_1 - .L_0)
	.align		4
.L_0:
        /*0004*/ 	.word	index@(gluon_wgmma)
        /*0008*/ 	.word	0x0000005a


	//----- nvinfo : EIATTR_FRAME_SIZE
	.align		4
.L_1:
        /*000c*/ 	.byte	0x04, 0x11
        /*000e*/ 	.short	(.L_3 - .L_2)
	.align		4
.L_2:
        /*0010*/ 	.word	index@(gluon_wgmma)
        /*0014*/ 	.word	0x00000000


	//----- nvinfo : EIATTR_MIN_STACK_SIZE
	.align		4
.L_3:
        /*0018*/ 	.byte	0x04, 0x12
        /*001a*/ 	.short	(.L_5 - .L_4)
	.align		4
.L_4:
        /*001c*/ 	.word	index@(gluon_wgmma)
        /*0020*/ 	.word	0x00000000
.L_5:


//--------------------- .nv.compat                --------------------------
	.section	.nv.compat,"",@"SHT_CUDA_COMPAT_INFO"
	.align	4
        /*0000*/ 	.byte	0x02, 0x09, 0x01, 0x00, 0x02, 0x02, 0x04, 0x00, 0x02, 0x05, 0x05, 0x00, 0x03, 0x07, 0x01, 0x01
        /*0010*/ 	.byte	0x02, 0x03, 0x03, 0x00, 0x02, 0x06, 0x01, 0x00, 0x04, 0x0b, 0x08, 0x00, 0x00, 0x00, 0x00, 0x00
        /*0020*/ 	.byte	0x00, 0x00, 0x00, 0x00


//--------------------- .nv.info.gluon_wgmma      --------------------------
	.section	.nv.info.gluon_wgmma,"",@"SHT_CUDA_INFO"
	.sectionflags	@""
	.align	4


	//----- nvinfo : EIATTR_CUDA_API_VERSION
	.align		4
        /*0000*/ 	.byte	0x04, 0x37
        /*0002*/ 	.short	(.L_7 - .L_6)
.L_6:
        /*0004*/ 	.word	0x00000082


	//----- nvinfo : EIATTR_KPARAM_INFO
	.align		4
.L_7:
        /*0008*/ 	.byte	0x04, 0x17
        /*000a*/ 	.short	(.L_9 - .L_8)
.L_8:
        /*000c*/ 	.word	0x00000000
        /*0010*/ 	.short	0x000a
        /*0012*/ 	.short	0x0048
        /*0014*/ 	.byte	0x00, 0xf4, 0x21, 0x00


	//----- nvinfo : EIATTR_KPARAM_INFO
	.align		4
.L_9:
        /*0018*/ 	.byte	0x04, 0x17
        /*001a*/ 	.short	(.L_11 - .L_10)
.L_10:
        /*001c*/ 	.word	0x00000000
        /*0020*/ 	.short	0x0009
        /*0022*/ 	.short	0x0040
        /*0024*/ 	.byte	0x00, 0xf4, 0x21, 0x00


	//----- nvinfo : EIATTR_KPARAM_INFO
	.align		4
.L_11:
        /*0028*/ 	.byte	0x04, 0x17
        /*002a*/ 	.short	(.L_13 - .L_12)
.L_12:
        /*002c*/ 	.word	0x00000000
        /*0030*/ 	.short	0x0008
        /*0032*/ 	.short	0x0038
        /*0034*/ 	.byte	0x00, 0xf0, 0x21, 0x00


	//----- nvinfo : EIATTR_KPARAM_INFO
	.align		4
.L_13:
        /*0038*/ 	.byte	0x04, 0x17
        /*003a*/ 	.short	(.L_15 - .L_14)
.L_14:
        /*003c*/ 	.word	0x00000000
        /*0040*/ 	.short	0x0007
        /*0042*/ 	.short	0x0030
        /*0044*/ 	.byte	0x00, 0xf0, 0x21, 0x00


	//----- nvinfo : EIATTR_KPARAM_INFO
	.align		4
.L_15:
        /*0048*/ 	.byte	0x04, 0x17
        /*004a*/ 	.short	(.L_17 - .L_16)
.L_16:
        /*004c*/ 	.word	0x00000000
        /*0050*/ 	.short	0x0006
        /*0052*/ 	.short	0x0028
        /*0054*/ 	.byte	0x00, 0xf0, 0x21, 0x00


	//----- nvinfo : EIATTR_KPARAM_INFO
	.align		4
.L_17:
        /*0058*/ 	.byte	0x04, 0x17
        /*005a*/ 	.short	(.L_19 - .L_18)
.L_18:
        /*005c*/ 	.word	0x00000000
        /*0060*/ 	.short	0x0005
        /*0062*/ 	.short	0x0020
        /*0064*/ 	.byte	0x00, 0xf0, 0x11, 0x00


	//----- nvinfo : EIATTR_KPARAM_INFO
	.align		4
.L_19:
        /*0068*/ 	.byte	0x04, 0x17
        /*006a*/ 	.short	(.L_21 - .L_20)
.L_20:
        /*006c*/ 	.word	0x00000000
        /*0070*/ 	.short	0x0004
        /*0072*/ 	.short	0x001c
        /*0074*/ 	.byte	0x00, 0xf0, 0x11, 0x00


	//----- nvinfo : EIATTR_KPARAM_INFO
	.align		4
.L_21:
        /*0078*/ 	.byte	0x04, 0x17
        /*007a*/ 	.short	(.L_23 - .L_22)
.L_22:
        /*007c*/ 	.word	0x00000000
        /*0080*/ 	.short	0x0003
        /*0082*/ 	.short	0x0018
        /*0084*/ 	.byte	0x00, 0xf0, 0x11, 0x00


	//----- nvinfo : EIATTR_KPARAM_INFO
	.align		4
.L_23:
        /*0088*/ 	.byte	0x04, 0x17
        /*008a*/ 	.short	(.L_25 - .L_24)
.L_24:
        /*008c*/ 	.word	0x00000000
        /*0090*/ 	.short	0x0002
        /*0092*/ 	.short	0x0010
        /*0094*/ 	.byte	0x00, 0xf4, 0x21, 0x00


	//----- nvinfo : EIATTR_KPARAM_INFO
	.align		4
.L_25:
        /*0098*/ 	.byte	0x04, 0x17
        /*009a*/ 	.short	(.L_27 - .L_26)
.L_26:
        /*009c*/ 	.word	0x00000000
        /*00a0*/ 	.short	0x0001
        /*00a2*/ 	.short	0x0008
        /*00a4*/ 	.byte	0x00, 0xf4, 0x21, 0x00


	//----- nvinfo : EIATTR_KPARAM_INFO
	.align		4
.L_27:
        /*00a8*/ 	.byte	0x04, 0x17
        /*00aa*/ 	.short	(.L_29 - .L_28)
.L_28:
        /*00ac*/ 	.word	0x00000000
        /*00b0*/ 	.short	0x0000
        /*00b2*/ 	.short	0x0000
        /*00b4*/ 	.byte	0x00, 0xf4, 0x21, 0x00


	//----- nvinfo : EIATTR_SPARSE_MMA_MASK
	.align		4
.L_29:
        /*00b8*/ 	.byte	0x03, 0x50
        /*00ba*/ 	.short	0x0000


	//----- nvinfo : EIATTR_MAXREG_COUNT
	.align		4
        /*00bc*/ 	.byte	0x03, 0x1b
        /*00be*/ 	.short	0x00ff


	//----- nvinfo : EIATTR_NUM_BARRIERS
	.align		4
        /*00c0*/ 	.byte	0x02, 0x4c
        /*00c2*/ 	.byte	0x01
	.zero		1


	//----- nvinfo : EIATTR_MERCURY_ISA_VERSION
	.align		4
        /*00c4*/ 	.byte	0x03, 0x5f
        /*00c6*/ 	.short	0x0101


	//----- nvinfo : EIATTR_INT_WARP_WIDE_INSTR_OFFSETS
	.align		4
        /*00c8*/ 	.byte	0x04, 0x31
        /*00ca*/ 	.short	(.L_31 - .L_30)


	//   ....[0]....
.L_30:
        /*00cc*/ 	.word	0x00001370


	//   ....[1]....
        /*00d0*/ 	.word	0x00001390


	//   ....[2]....
        /*00d4*/ 	.word	0x00001440


	//   ....[3]....
        /*00d8*/ 	.word	0x000017d0


	//   ....[4]....
        /*00dc*/ 	.word	0x000017e0


	//   ....[5]....
        /*00e0*/ 	.word	0x00001850


	//   ....[6]....
        /*00e4*/ 	.word	0x00001860


	//   ....[7]....
        /*00e8*/ 	.word	0x00001f90


	//   ....[8]....
        /*00ec*/ 	.word	0x00001fa0


	//----- nvinfo : EIATTR_COOP_GROUP_MASK_REGIDS
	.align		4
.L_31:
        /*00f0*/ 	.byte	0x04, 0x29
        /*00f2*/ 	.short	(.L_33 - .L_32)


	//   ....[0]....
.L_32:
        /*00f4*/ 	.word	0xffffffff


	//   ....[1]....
        /*00f8*/ 	.word	0xffffffff


	//   ....[2]....
        /*00fc*/ 	.word	0xffffffff


	//----- nvinfo : EIATTR_COOP_GROUP_INSTR_OFFSETS
	.align		4
.L_33:
        /*0100*/ 	.byte	0x04, 0x28
        /*0102*/ 	.short	(.L_35 - .L_34)


	//   ....[0]....
.L_34:
        /*0104*/ 	.word	0x00000140


	//   ....[1]....
        /*0108*/ 	.word	0x000006e0


	//   ....[2]....
        /*010c*/ 	.word	0x00000cb0


	//----- nvinfo : EIATTR_MBARRIER_INSTR_OFFSETS
	.align		4
.L_35:
        /*0110*/ 	.byte	0x04, 0x39
        /*0112*/ 	.short	(.L_37 - .L_36)


	//   ....[0]....
.L_36:
        /*0114*/ 	.word	0x000014c0
        /*0118*/ 	.word	0x000000ff
        /*011c*/ 	.word	0x0000c000
        /*0120*/ 	.short	0x0100
        /*0122*/ 	.byte	0x14
	.zero		1


	//   ....[1]....
        /*0124*/ 	.word	0x000014e0
        /*0128*/ 	.word	0x000000ff
        /*012c*/ 	.word	0x0000c008
        /*0130*/ 	.short	0x0100
        /*0132*/ 	.byte	0x14
	.zero		1


	//   ....[2]....
        /*0134*/ 	.word	0x00001910
        /*0138*/ 	.word	0x000000ff
        /*013c*/ 	.word	0x0000c000
        /*0140*/ 	.short	0x010a
        /*0142*/ 	.byte	0x12
	.zero		1


	//   ....[3]....
        /*0144*/ 	.word	0x00001cf0
        /*0148*/ 	.word	0x000000ff
        /*014c*/ 	.word	0x0000c000
        /*0150*/ 	.short	0x0108
        /*0152*/ 	.byte	0x14
	.zero		1


	//   ....[4]....
        /*0154*/ 	.word	0x00001dd0
        /*0158*/ 	.word	0x000000ff
        /*015c*/ 	.word	0x0000c008
        /*0160*/ 	.short	0x0108
        /*0162*/ 	.byte	0x14
	.zero		1


	//   ....[5]....
        /*0164*/ 	.word	0x000021a0
        /*0168*/ 	.word	0x000000ff
        /*016c*/ 	.word	0x0000c000
        /*0170*/ 	.short	0x010a
        /*0172*/ 	.byte	0x12
	.zero		1


	//----- nvinfo : EIATTR_NUM_MBARRIERS
	.align		4
.L_37:
        /*0174*/ 	.byte	0x03, 0x38
        /*0176*/ 	.short	0x0002


	//----- nvinfo : EIATTR_EXIT_INSTR_OFFSETS
	.align		4
        /*0178*/ 	.byte	0x04, 0x1c
        /*017a*/ 	.short	(.L_39 - .L_38)


	//   ....[0]....
.L_38:
        /*017c*/ 	.word	0x00002190


	//----- nvinfo : EIATTR_REQNTID
	.align		4
.L_39:
        /*0180*/ 	.byte	0x04, 0x10
        /*0182*/ 	.short	(.L_41 - .L_40)
.L_40:
        /*0184*/ 	.word	0x00000080
        /*0188*/ 	.word	0x00000001
        /*018c*/ 	.word	0x00000001


	//----- nvinfo : EIATTR_CRS_STACK_SIZE
	.align		4
.L_41:
        /*0190*/ 	.byte	0x04, 0x1e
        /*0192*/ 	.short	(.L_43 - .L_42)
.L_42:
        /*0194*/ 	.word	0x00000000


	//----- nvinfo : EIATTR_CBANK_PARAM_SIZE
	.align		4
.L_43:
        /*0198*/ 	.byte	0x03, 0x19
        /*019a*/ 	.short	0x0050


	//----- nvinfo : EIATTR_PARAM_CBANK
	.align		4
        /*019c*/ 	.byte	0x04, 0x0a
        /*019e*/ 	.short	(.L_45 - .L_44)
	.align		4
.L_44:
        /*01a0*/ 	.word	index@(.nv.constant0.gluon_wgmma)
        /*01a4*/ 	.short	0x0210
        /*01a6*/ 	.short	0x0050


	//----- nvinfo : EIATTR_SW_WAR
	.align		4
.L_45:
        /*01a8*/ 	.byte	0x04, 0x36
        /*01aa*/ 	.short	(.L_47 - .L_46)
.L_46:
        /*01ac*/ 	.word	0x00000008
.L_47:


//--------------------- .nv.callgraph             --------------------------
	.section	.nv.callgraph,"",@"SHT_CUDA_CALLGRAPH"
	.align	4
	.sectionentsize	8
	.align		4
        /*0000*/ 	.word	0x00000000
	.align		4
        /*0004*/ 	.word	0xffffffff
	.align		4
        /*0008*/ 	.word	0x00000000
	.align		4
        /*000c*/ 	.word	0xfffffffe
	.align		4
        /*0010*/ 	.word	0x00000000
	.align		4
        /*0014*/ 	.word	0xfffffffd
	.align		4
        /*0018*/ 	.word	0x00000000
	.align		4
        /*001c*/ 	.word	0xfffffffc


//--------------------- .text.gluon_wgmma         --------------------------
	.section	.text.gluon_wgmma,"ax",@progbits
	.align	128
        .global         gluon_wgmma
        .type           gluon_wgmma,@function
        .size           gluon_wgmma,(.L_x_53 - gluon_wgmma)
        .other          gluon_wgmma,@"STO_CUDA_ENTRY STV_DEFAULT"
gluon_wgmma:
.text.gluon_wgmma:
[----:B------:R-:W-:Y:S01]  /*0000*/  LDC R1, c[0x0][0x28] ;  /* 0x00000a00ff017b82 */ /* 0x000fe20000000800 */
[----:B------:R-:W1:Y:S07]  /*0010*/  S2R R0, SR_TID.X ;  /* 0x0000000000007919 */ /* 0x000e6e0000002100 */
[----:B------:R-:W2:Y:S01]  /*0020*/  S2UR UR4, SR_CgaCtaId ;  /* 0x00000000000479c3 */ /* 0x000ea20000008800 */
[----:B------:R-:W-:Y:S01]  /*0030*/  UMOV UR20, 0x400 ;  /* 0x0000040000147882 */ /* 0x000fe20000000000 */
[----:B------:R-:W-:Y:S01]  /*0040*/  ULDC UR6, c[0x0][0xc] ;  /* 0x0000030000067ab9 */ /* 0x000fe20000000800 */
[----:B------:R-:W-:Y:S01]  /*0050*/  ULDC.64 UR32, c[0x0][0x250] ;  /* 0x0000940000207ab9 */ /* 0x000fe20000000a00 */
[----:B------:R-:W-:Y:S04]  /*0060*/  BSSY B0, `(.L_x_0) ;  /* 0x000001e000007945 */ /* 0x000fe80003800000 */
[----:B------:R-:W3:Y:S08]  /*0070*/  LDC R11, c[0x0][0x230] ;  /* 0x00008c00ff0b7b82 */ /* 0x000ef00000000800 */
[----:B------:R-:W-:Y:S08]  /*0080*/  S2UR UR23, SR_CTAID.Y ;  /* 0x00000000001779c3 */ /* 0x000ff00000002600 */
[----:B------:R-:W4:Y:S01]  /*0090*/  S2UR UR5, SR_CTAID.Z ;  /* 0x00000000000579c3 */ /* 0x000f220000002700 */
[----:B--2---:R-:W-:-:S03]  /*00a0*/  ULEA UR20, UR4, UR20, 0x18 ;  /* 0x0000001404147291 */ /* 0x004fc6000f8ec03f */
[----:B------:R-:W-:Y:S01]  /*00b0*/  ULDC UR4, c[0x0][0x10] ;  /* 0x0000040000047ab9 */ /* 0x000fe20000000800 */
[----:B-1----:R-:W-:-:S03]  /*00c0*/  LOP3.LUT R2, R0, 0x7f, RZ, 0xc0, !PT ;  /* 0x0000007f00027812 */ /* 0x002fc600078ec0ff */
[----:B------:R-:W1:Y:S01]  /*00d0*/  S2UR UR34, SR_CTAID.X ;  /* 0x00000000002279c3 */ /* 0x000e620000002500 */
[----:B---3--:R-:W-:Y:S01]  /*00e0*/  VIADD R8, R11, 0xffffffff ;  /* 0xffffffff0b087836 */ /* 0x008fe20000000000 */
[C---:B------:R-:W-:Y:S02]  /*00f0*/  ISETP.GE.U32.AND P0, PT, R2.reuse, 0x20, PT ;  /* 0x000000200200780c */ /* 0x040fe40003f06070 */
[C---:B------:R-:W-:Y:S02]  /*0100*/  ISETP.NE.U32.AND P2, PT, R2.reuse, RZ, PT ;  /* 0x000000ff0200720c */ /* 0x040fe40003f45070 */
[----:B------:R-:W-:Y:S02]  /*0110*/  LEA R4, R2, UR20, 0x2 ;  /* 0x0000001402047c11 */ /* 0x000fe4000f8e10ff */
[----:B------:R-:W2:Y:S07]  /*0120*/  LDC R3, c[0x0][0x228] ;  /* 0x00008a00ff037b82 */ /* 0x000eae0000000800 */
[----:B------:R3:W-:Y:S01]  /*0130*/  @!P0 STS [R4], RZ ;  /* 0x000000ff04008388 */ /* 0x0007e20000000800 */
[----:B------:R-:W-:-:S03]  /*0140*/  NOP ;  /* 0x0000000000007918 */ /* 0x000fc60000000000 */
[----:B------:R3:W-:Y:S01]  /*0150*/  @!P2 STS [UR20+0x20], R8 ;  /* 0x00002008ff00a988 */ /* 0x0007e20008000814 */
[----:B----4-:R-:W-:-:S04]  /*0160*/  UIMAD UR4, UR5, UR4, UR23 ;  /* 0x00000004050472a4 */ /* 0x010fc8000f8e0217 */
[----:B-1----:R-:W-:-:S04]  /*0170*/  UIMAD UR4, UR4, UR6, UR34 ;  /* 0x00000006040472a4 */ /* 0x002fc8000f8e0222 */
[----:B------:R-:W-:Y:S01]  /*0180*/  UIMAD UR5, UR4, 0x180, URZ ;  /* 0x00000180040578a4 */ /* 0x000fe2000f8e023f */
[----:B--2---:R-:W-:Y:S02]  /*0190*/  VIADD R3, R3, 0xffffffff ;  /* 0xffffffff03037836 */ /* 0x004fe40000000000 */
[----:B------:R-:W-:Y:S01]  /*01a0*/  UMOV UR4, URZ ;  /* 0x0000003f00047c82 */ /* 0x000fe20008000000 */
[----:B------:R-:W-:-:S04]  /*01b0*/  UIADD3 UR28, UP0, UR5, UR32, URZ ;  /* 0x00000020051c7290 */ /* 0x000fc8000ff1e03f */
[----:B------:R-:W-:Y:S01]  /*01c0*/  ULEA.HI.X.SX32 UR29, UR5, UR33, 0x1, UP0 ;  /* 0x00000021051d7291 */ /* 0x000fe200080f0e3f */
[----:B---3--:R-:W-:Y:S11]  /*01d0*/  @P2 BRA `(.L_x_1) ;  /* 0x0000000000182947 */ /* 0x008ff60003800000 */
[----:B------:R-:W1:Y:S01]  /*01e0*/  LDS R5, [UR20+0x8] ;  /* 0x00000814ff057984 */ /* 0x000e620008000800 */
[----:B------:R-:W2:Y:S01]  /*01f0*/  LDC.64 R12, c[0x0][0x210] ;  /* 0x00008400ff0c7b82 */ /* 0x000ea20000000a00 */
[----:B------:R-:W-:Y:S02]  /*0200*/  IMAD.MOV.U32 R6, RZ, RZ, 0x70 ;  /* 0x00000070ff067424 */ /* 0x000fe400078e00ff */
[----:B--2---:R2:W-:Y:S03]  /*0210*/  STS.64 [UR20], R12 ;  /* 0x0000000cff007988 */ /* 0x0045e60008000a14 */
[----:B-1----:R-:W-:-:S05]  /*0220*/  LOP3.LUT R5, R5, 0x10, R6, 0xd8, !PT ;  /* 0x0000001005057812 */ /* 0x002fca00078ed806 */
[----:B------:R2:W-:Y:S02]  /*0230*/  STS [UR20+0x8], R5 ;  /* 0x00000805ff007988 */ /* 0x0005e40008000814 */
.L_x_1:
[----:B------:R-:W-:Y:S05]  /*0240*/  BSYNC B0 ;  /* 0x0000000000007941 */ /* 0x000fea0003800000 */
.L_x_0:
[----:B------:R-:W-:Y:S04]  /*0250*/  BSSY B0, `(.L_x_2) ;  /* 0x000000a000007945 */ /* 0x000fe80003800000 */
[----:B------:R-:W-:Y:S05]  /*0260*/  @P2 BRA `(.L_x_3) ;  /* 0x0000000000202947 */ /* 0x000fea0003800000 */
[----:B--2---:R-:W1:Y:S01]  /*0270*/  LDS R5, [UR20+0x34] ;  /* 0x00003414ff057984 */ /* 0x004e620008000800 */
[----:B------:R-:W-:Y:S02]  /*0280*/  IMAD.MOV.U32 R6, RZ, RZ, 0x7f000000 ;  /* 0x7f000000ff067424 */ /* 0x000fe400078e00ff */
[----:B------:R-:W-:Y:S01]  /*0290*/  @!P2 IMAD.MOV.U32 R7, RZ, RZ, 0x7f ;  /* 0x0000007fff07a424 */ /* 0x000fe200078e00ff */
[----:B------:R-:W2:Y:S02]  /*02a0*/  @!P2 LDS R10, [UR20+0x38] ;  /* 0x00003814ff0aa984 */ /* 0x000ea40008000800 */
[----:B-1----:R-:W-:Y:S02]  /*02b0*/  LOP3.LUT R5, R5, 0xff000000, R6, 0xb8, !PT ;  /* 0xff00000005057812 */ /* 0x002fe400078eb806 */
[----:B--2---:R-:W-:-:S03]  /*02c0*/  @!P2 LOP3.LUT R6, R10, 0xff, R7, 0xb8, !PT ;  /* 0x000000ff0a06a812 */ /* 0x004fc600078eb807 */
[----:B------:R1:W-:Y:S04]  /*02d0*/  STS [UR20+0x34], R5 ;  /* 0x00003405ff007988 */ /* 0x0003e80008000814 */
[----:B------:R1:W-:Y:S02]  /*02e0*/  @!P2 STS [UR20+0x38], R6 ;  /* 0x00003806ff00a988 */ /* 0x0003e40008000814 */
.L_x_3:
[----:B------:R-:W-:Y:S05]  /*02f0*/  BSYNC B0 ;  /* 0x0000000000007941 */ /* 0x000fea0003800000 */
.L_x_2:
[----:B------:R-:W-:Y:S04]  /*0300*/  BSSY B0, `(.L_x_4) ;  /* 0x000000a000007945 */ /* 0x000fe80003800000 */
[----:B------:R-:W-:Y:S05]  /*0310*/  @P2 BRA `(.L_x_5) ;  /* 0x0000000000202947 */ /* 0x000fea0003800000 */
[----:B-12---:R-:W1:Y:S01]  /*0320*/  LDS R5, [UR20+0x1c] ;  /* 0x00001c14ff057984 */ /* 0x006e620008000800 */
[----:B------:R-:W2:Y:S03]  /*0330*/  LDC.64 R6, c[0x0][0x238] ;  /* 0x00008e00ff067b82 */ /* 0x000ea60000000a00 */
[----:B------:R3:W-:Y:S01]  /*0340*/  STS [UR20+0x24], R3 ;  /* 0x00002403ff007988 */ /* 0x0007e20008000814 */
[--C-:B--2---:R-:W-:Y:S02]  /*0350*/  SHF.R.U32.HI R10, RZ, 0x4, R7.reuse ;  /* 0x00000004ff0a7819 */ /* 0x104fe40000011607 */
[----:B------:R-:W-:-:S05]  /*0360*/  SHF.R.U64 R6, R6, 0x4, R7 ;  /* 0x0000000406067819 */ /* 0x000fca0000001207 */
[----:B------:R3:W-:Y:S01]  /*0370*/  STS [UR20+0xc], R6 ;  /* 0x00000c06ff007988 */ /* 0x0007e20008000814 */
[----:B-1----:R-:W-:-:S05]  /*0380*/  LOP3.LUT R5, R5, 0xf, R10, 0xb8, !PT ;  /* 0x0000000f05057812 */ /* 0x002fca00078eb80a */
[----:B------:R3:W-:Y:S02]  /*0390*/  STS [UR20+0x1c], R5 ;  /* 0x00001c05ff007988 */ /* 0x0007e40008000814 */
.L_x_5:
[----:B------:R-:W-:Y:S05]  /*03a0*/  BSYNC B0 ;  /* 0x0000000000007941 */ /* 0x000fea0003800000 */
.L_x_4:
[----:B------:R-:W-:Y:S04]  /*03b0*/  BSSY B1, `(.L_x_6) ;  /* 0x000001d000017945 */ /* 0x000fe80003800000 */
[----:B------:R-:W-:Y:S04]  /*03c0*/  BSSY B0, `(.L_x_7) ;  /* 0x0000018000007945 */ /* 0x000fe80003800000 */
[----:B------:R-:W-:Y:S05]  /*03d0*/  @P2 BRA `(.L_x_8) ;  /* 0x00000000001c2947 */ /* 0x000fea0003800000 */
[----:B-123--:R-:W1:Y:S02]  /*03e0*/  LDS R5, [UR20+0x34] ;  /* 0x00003414ff057984 */ /* 0x00ee640008000800 */
[----:B-1----:R-:W-:-:S05]  /*03f0*/  LOP3.LUT R5, R5, 0x7, RZ, 0xb8, !PT ;  /* 0x0000000705057812 */ /* 0x002fca00078eb8ff */
[----:B------:R1:W-:Y:S01]  /*0400*/  STS [UR20+0x34], R5 ;  /* 0x00003405ff007988 */ /* 0x0003e20008000814 */
[----:B------:R-:W-:Y:S05]  /*0410*/  @P2 BRA `(.L_x_9) ;  /* 0x00000000001c2947 */ /* 0x000fea0003800000 */
[----:B-1----:R-:W1:Y:S02]  /*0420*/  LDS R5, [UR20+0x34] ;  /* 0x00003414ff057984 */ /* 0x002e640008000800 */
[----:B-1----:R-:W-:-:S05]  /*0430*/  LOP3.LUT R5, R5, 0x38, RZ, 0xb8, !PT ;  /* 0x0000003805057812 */ /* 0x002fca00078eb8ff */
[----:B------:R4:W-:Y:S02]  /*0440*/  STS [UR20+0x34], R5 ;  /* 0x00003405ff007988 */ /* 0x0009e40008000814 */
.L_x_8:
[----:B------:R-:W-:Y:S05]  /*0450*/  @P2 BRA `(.L_x_10) ;  /* 0x00000000001c2947 */ /* 0x000fea0003800000 */
[----:B-1234-:R-:W1:Y:S02]  /*0460*/  LDS R5, [UR20+0x8] ;  /* 0x00000814ff057984 */ /* 0x01ee640008000800 */
[----:B-1----:R-:W-:-:S05]  /*0470*/  LOP3.LUT R5, R5, 0x780, RZ, 0xb8, !PT ;  /* 0x0000078005057812 */ /* 0x002fca00078eb8ff */
[----:B------:R2:W-:Y:S02]  /*0480*/  STS [UR20+0x8], R5 ;  /* 0x00000805ff007988 */ /* 0x0005e40008000814 */
.L_x_9:
[----:B------:R-:W-:Y:S05]  /*0490*/  @P2 BRA `(.L_x_11) ;  /* 0x0000000000282947 */ /* 0x000fea0003800000 */
[----:B-12---:R-:W1:Y:S02]  /*04a0*/  LDS R5, [UR20+0x8] ;  /* 0x00000814ff057984 */ /* 0x006e640008000800 */
[----:B-1----:R-:W-:-:S05]  /*04b0*/  LOP3.LUT R5, R5, 0x1800, RZ, 0xb8, !PT ;  /* 0x0000180005057812 */ /* 0x002fca00078eb8ff */
[----:B------:R5:W-:Y:S02]  /*04c0*/  STS [UR20+0x8], R5 ;  /* 0x00000805ff007988 */ /* 0x000be40008000814 */
.L_x_10:
[----:B------:R-:W-:Y:S05]  /*04d0*/  @P2 BREAK B0 ;  /* 0x0000000000002942 */ /* 0x000fea0003800000 */
[----:B------:R-:W-:Y:S05]  /*04e0*/  @P2 BRA `(.L_x_12) ;  /* 0x0000000000242947 */ /* 0x000fea0003800000 */
[----:B-1-3--:R-:W1:Y:S01]  /*04f0*/  LDS R6, [UR20+0x8] ;  /* 0x00000814ff067984 */ /* 0x00ae620008000800 */
[----:B--2-45:R-:W-:-:S05]  /*0500*/  IMAD.MOV.U32 R5, RZ, RZ, 0x6000 ;  /* 0x00006000ff057424 */ /* 0x034fca00078e00ff */
[----:B-1----:R-:W-:-:S04]  /*0510*/  LOP3.LUT R5, R6, 0x6000, R5, 0xd8, !PT ;  /* 0x0000600006057812 */ /* 0x002fc800078ed805 */
[----:B------:R-:W-:-:S05]  /*0520*/  LOP3.LUT R5, R5, 0x400000, RZ, 0xb8, !PT ;  /* 0x0040000005057812 */ /* 0x000fca00078eb8ff */
[----:B------:R3:W-:Y:S02]  /*0530*/  STS [UR20+0x8], R5 ;  /* 0x00000805ff007988 */ /* 0x0007e40008000814 */
.L_x_11:
[----:B------:R-:W-:Y:S05]  /*0540*/  BSYNC B0 ;  /* 0x0000000000007941 */ /* 0x000fea0003800000 */
.L_x_7:
[----:B-123--:R-:W1:Y:S02]  /*0550*/  @!P2 LDS R5, [UR20+0x8] ;  /* 0x00000814ff05a984 */ /* 0x00ee640008000800 */
[----:B-1----:R-:W-:-:S05]  /*0560*/  @!P2 LOP3.LUT R5, R5, 0x8000, RZ, 0xb8, !PT ;  /* 0x000080000505a812 */ /* 0x002fca00078eb8ff */
[----:B------:R1:W-:Y:S02]  /*0570*/  @!P2 STS [UR20+0x8], R5 ;  /* 0x00000805ff00a988 */ /* 0x0003e40008000814 */
.L_x_12:
[----:B------:R-:W-:Y:S05]  /*0580*/  BSYNC B1 ;  /* 0x0000000000017941 */ /* 0x000fea0003800000 */
.L_x_6:
[----:B------:R-:W-:Y:S05]  /*0590*/  WARPSYNC.ALL ;  /* 0x0000000000007948 */ /* 0x000fea0003800000 */
[----:B------:R-:W-:Y:S05]  /*05a0*/  @P0 BRA `(.L_x_13) ;  /* 0x0000000000280947 */ /* 0x000fea0003800000 */
[----:B-12345:R-:W1:Y:S01]  /*05b0*/  S2R R5, SR_LANEID ;  /* 0x0000000000057919 */ /* 0x03ee620000000000 */
[----:B------:R-:W-:Y:S05]  /*05c0*/  WARPSYNC.ALL ;  /* 0x0000000000007948 */ /* 0x000fea0003800000 */
[----:B-1----:R-:W-:-:S05]  /*05d0*/  IMAD.SHL.U32 R5, R5, 0x4, RZ ;  /* 0x0000000405057824 */ /* 0x002fca00078e00ff */
[----:B------:R-:W1:Y:S01]  /*05e0*/  LDS R9, [R5+UR20] ;  /* 0x0000001405097984 */ /* 0x000e620008000800 */
[----:B------:R-:W-:-:S05]  /*05f0*/  IADD3 R6, P1, R5, UR28, RZ ;  /* 0x0000001c05067c10 */ /* 0x000fca000ff3e0ff */
[----:B------:R-:W-:-:S05]  /*0600*/  IMAD.X R7, RZ, RZ, UR29, P1 ;  /* 0x0000001dff077e24 */ /* 0x000fca00088e06ff */
[----:B-1----:R1:W2:Y:S01]  /*0610*/  ATOMG.E.EXCH.STRONG.GPU PT, RZ, [R6], R9 ;  /* 0x0000000906ff73a8 */ /* 0x0022a200041ee100 */
[----:B------:R-:W-:-:S04]  /*0620*/  DEPBAR {5,4,3,2,1,0} ;  /* 0x0000003f0000791a */ /* 0x000fc80000000000 */
[----:B------:R1:W-:Y:S01]  /*0630*/  UTMACCTL.IV [UR28] ;  /* 0x000000001c0079b9 */ /* 0x0003e20008000000 */
[----:B------:R-:W-:Y:S01]  /*0640*/  NOP ;  /* 0x0000000000007918 */ /* 0x000fe20000000000 */
.L_x_13:
[----:B------:R-:W-:Y:S05]  /*0650*/  @P0 BRA `(.L_x_14) ;  /* 0x00000000000c0947 */ /* 0x000fea0003800000 */
[----:B------:R0:W-:Y:S01]  /*0660*/  UTMACMDFLUSH ;  /* 0x00000000000079b7 */ /* 0x0001e20000000000 */
[----:B------:R-:W-:Y:S05]  /*0670*/  @P0 BRA `(.L_x_14) ;  /* 0x0000000000040947 */ /* 0x000fea0003800000 */
[----:B------:R-:W-:-:S04]  /*0680*/  DEPBAR.LE SB0, 0x0 ;  /* 0x000080000000791a */ /* 0x000fc80000000000 */
.L_x_14:
[----:B------:R-:W-:Y:S05]  /*0690*/  WARPSYNC.ALL ;  /* 0x0000000000007948 */ /* 0x000fea0003800000 */
[----:B--2---:R-:W-:Y:S06]  /*06a0*/  BAR.SYNC.DEFER_BLOCKING 0x0 ;  /* 0x0000000000007b1d */ /* 0x004fec0000010000 */
[----:B------:R-:W-:Y:S02]  /*06b0*/  BSSY B1, `(.L_x_15) ;  /* 0x000000b000017945 */ /* 0x000fe40003800000 */
[----:B------:R-:W-:Y:S06]  /*06c0*/  BAR.SYNC.DEFER_BLOCKING 0x0 ;  /* 0x0000000000007b1d */ /* 0x000fec0000010000 */
[----:B------:R2:W-:Y:S01]  /*06d0*/  @!P0 STS [R4], RZ ;  /* 0x000000ff04008388 */ /* 0x0005e20000000800 */
[----:B------:R-:W-:Y:S01]  /*06e0*/  NOP ;  /* 0x0000000000007918 */ /* 0x000fe20000000000 */
[----:B------:R-:W-:Y:S05]  /*06f0*/  @P2 BRA `(.L_x_16) ;  /* 0x0000000000182947 */ /* 0x000fea0003800000 */
[----:B-1-345:R-:W1:Y:S01]  /*0700*/  LDS R5, [UR20+0x8] ;  /* 0x00000814ff057984 */ /* 0x03ae620008000800 */
[----:B------:R-:W3:Y:S01]  /*0710*/  LDC.64 R12, c[0x0][0x218] ;  /* 0x00008600ff0c7b82 */ /* 0x000ee20000000a00 */
[----:B------:R-:W-:Y:S02]  /*0720*/  IMAD.MOV.U32 R6, RZ, RZ, 0x70 ;  /* 0x00000070ff067424 */ /* 0x000fe400078e00ff */
[----:B---3--:R3:W-:Y:S03]  /*0730*/  STS.64 [UR20], R12 ;  /* 0x0000000cff007988 */ /* 0x0087e60008000a14 */
[----:B-1----:R-:W-:-:S05]  /*0740*/  LOP3.LUT R5, R5, 0x10, R6, 0xd8, !PT ;  /* 0x0000001005057812 */ /* 0x002fca00078ed806 */
[----:B------:R3:W-:Y:S02]  /*0750*/  STS [UR20+0x8], R5 ;  /* 0x00000805ff007988 */ /* 0x0007e40008000814 */
.L_x_16:
[----:B-1----:R-:W-:Y:S05]  /*0760*/  BSYNC B1 ;  /* 0x0000000000017941 */ /* 0x002fea0003800000 */
.L_x_15:
[----:B------:R-:W-:Y:S04]  /*0770*/  BSSY B2, `(.L_x_17) ;  /* 0x000000f000027945 */ /* 0x000fe80003800000 */
[----:B------:R-:W-:Y:S04]  /*0780*/  BSSY B1, `(.L_x_18) ;  /* 0x000000c000017945 */ /* 0x000fe80003800000 */
[----:B------:R-:W-:Y:S05]  /*0790*/  @P2 BRA `(.L_x_19) ;  /* 0x0000000000282947 */ /* 0x000fea0003800000 */
[----:B---345:R-:W1:Y:S01]  /*07a0*/  LDS R5, [UR20+0x34] ;  /* 0x00003414ff057984 */ /* 0x038e620008000800 */
[----:B------:R-:W-:Y:S01]  /*07b0*/  IMAD.MOV.U32 R6, RZ, RZ, 0x7f000000 ;  /* 0x7f000000ff067424 */ /* 0x000fe200078e00ff */
[----:B------:R-:W-:Y:S05]  /*07c0*/  @P2 BREAK B1 ;  /* 0x0000000000012942 */ /* 0x000fea0003800000 */
[----:B-1----:R-:W-:-:S05]  /*07d0*/  LOP3.LUT R5, R5, 0xff000000, R6, 0xb8, !PT ;  /* 0xff00000005057812 */ /* 0x002fca00078eb806 */
[----:B------:R1:W-:Y:S01]  /*07e0*/  STS [UR20+0x34], R5 ;  /* 0x00003405ff007988 */ /* 0x0003e20008000814 */
[----:B------:R-:W-:Y:S05]  /*07f0*/  @P2 BRA `(.L_x_20) ;  /* 0x0000000000182947 */ /* 0x000fea0003800000 */
[----:B------:R-:W3:Y:S01]  /*0800*/  LDS R6, [UR20+0x38] ;  /* 0x00003814ff067984 */ /* 0x000ee20008000800 */
[----:B-1----:R-:W-:-:S05]  /*0810*/  IMAD.MOV.U32 R5, RZ, RZ, 0x3f ;  /* 0x0000003fff057424 */ /* 0x002fca00078e00ff */
[----:B---3--:R-:W-:-:S05]  /*0820*/  LOP3.LUT R5, R6, 0xff, R5, 0xb8, !PT ;  /* 0x000000ff06057812 */ /* 0x008fca00078eb805 */
[----:B------:R1:W-:Y:S02]  /*0830*/  STS [UR20+0x38], R5 ;  /* 0x00003805ff007988 */ /* 0x0003e40008000814 */
.L_x_19:
[----:B------:R-:W-:Y:S05]  /*0840*/  BSYNC B1 ;  /* 0x0000000000017941 */ /* 0x000fea0003800000 */
.L_x_18:
[----:B------:R1:W-:Y:S02]  /*0850*/  @!P2 STS [UR20+0x20], R8 ;  /* 0x00002008ff00a988 */ /* 0x0003e40008000814 */
.L_x_20:
[----:B------:R-:W-:Y:S05]  /*0860*/  BSYNC B2 ;  /* 0x0000000000027941 */ /* 0x000fea0003800000 */
.L_x_17:
[----:B------:R-:W-:Y:S05]  /*0870*/  WARPSYNC.ALL ;  /* 0x0000000000007948 */ /* 0x000fea0003800000 */
[----:B-1-345:R-:W1:Y:S01]  /*0880*/  LDC R5, c[0x0][0x22c] ;  /* 0x00008b00ff057b82 */ /* 0x03ae620000000800 */
[----:B------:R-:W-:Y:S01]  /*0890*/  BSSY B2, `(.L_x_21) ;  /* 0x000000b000027945 */ /* 0x000fe20003800000 */
[----:B-1----:R-:W-:-:S03]  /*08a0*/  VIADD R5, R5, 0xffffffff ;  /* 0xffffffff05057836 */ /* 0x002fc60000000000 */
[----:B------:R-:W-:Y:S05]  /*08b0*/  @P2 BRA `(.L_x_22) ;  /* 0x0000000000202947 */ /* 0x000fea0003800000 */
[----:B------:R-:W1:Y:S01]  /*08c0*/  LDS R6, [UR20+0x1c] ;  /* 0x00001c14ff067984 */ /* 0x000e620008000800 */
[----:B------:R-:W3:Y:S03]  /*08d0*/  LDC.64 R12, c[0x0][0x240] ;  /* 0x00009000ff0c7b82 */ /* 0x000ee60000000a00 */
[----:B------:R4:W-:Y:S01]  /*08e0*/  STS [UR20+0x24], R5 ;  /* 0x00002405ff007988 */ /* 0x0009e20008000814 */
[--C-:B---3--:R-:W-:Y:S02]  /*08f0*/  SHF.R.U32.HI R9, RZ, 0x4, R13.reuse ;  /* 0x00000004ff097819 */ /* 0x108fe4000001160d */
[----:B------:R-:W-:-:S05]  /*0900*/  SHF.R.U64 R7, R12, 0x4, R13 ;  /* 0x000000040c077819 */ /* 0x000fca000000120d */
[----:B------:R4:W-:Y:S01]  /*0910*/  STS [UR20+0xc], R7 ;  /* 0x00000c07ff007988 */ /* 0x0009e20008000814 */
[----:B-1----:R-:W-:-:S05]  /*0920*/  LOP3.LUT R6, R6, 0xf, R9, 0xb8, !PT ;  /* 0x0000000f06067812 */ /* 0x002fca00078eb809 */
[----:B------:R4:W-:Y:S02]  /*0930*/  STS [UR20+0x1c], R6 ;  /* 0x00001c06ff007988 */ /* 0x0009e40008000814 */
.L_x_22:
[----:B------:R-:W-:Y:S05]  /*0940*/  BSYNC B2 ;  /* 0x0000000000027941 */ /* 0x000fea0003800000 */
.L_x_21:
[----:B------:R-:W-:Y:S04]  /*0950*/  BSSY B3, `(.L_x_23) ;  /* 0x000001d000037945 */ /* 0x000fe80003800000 */
[----:B------:R-:W-:Y:S04]  /*0960*/  BSSY B2, `(.L_x_24) ;  /* 0x0000018000027945 */ /* 0x000fe80003800000 */
[----:B------:R-:W-:Y:S05]  /*0970*/  @P2 BRA `(.L_x_25) ;  /* 0x00000000001c2947 */ /* 0x000fea0003800000 */
[----:B----4-:R-:W1:Y:S02]  /*0980*/  LDS R6, [UR20+0x34] ;  /* 0x00003414ff067984 */ /* 0x010e640008000800 */
[----:B-1----:R-:W-:-:S05]  /*0990*/  LOP3.LUT R6, R6, 0x7, RZ, 0xb8, !PT ;  /* 0x0000000706067812 */ /* 0x002fca00078eb8ff */
[----:B------:R1:W-:Y:S01]  /*09a0*/  STS [UR20+0x34], R6 ;  /* 0x00003406ff007988 */ /* 0x0003e20008000814 */
[----:B------:R-:W-:Y:S05]  /*09b0*/  @P2 BRA `(.L_x_26) ;  /* 0x00000000001c2947 */ /* 0x000fea0003800000 */
[----:B-1----:R-:W1:Y:S02]  /*09c0*/  LDS R6, [UR20+0x34] ;  /* 0x00003414ff067984 */ /* 0x002e640008000800 */
[----:B-1----:R-:W-:-:S05]  /*09d0*/  LOP3.LUT R6, R6, 0x38, RZ, 0xb8, !PT ;  /* 0x0000003806067812 */ /* 0x002fca00078eb8ff */
[----:B------:R1:W-:Y:S02]  /*09e0*/  STS [UR20+0x34], R6 ;  /* 0x00003406ff007988 */ /* 0x0003e40008000814 */
.L_x_25:
[----:B------:R-:W-:Y:S05]  /*09f0*/  @P2 BRA `(.L_x_27) ;  /* 0x00000000001c2947 */ /* 0x000fea0003800000 */
[----:B-1--4-:R-:W1:Y:S02]  /*0a00*/  LDS R6, [UR20+0x8] ;  /* 0x00000814ff067984 */ /* 0x012e640008000800 */
[----:B-1----:R-:W-:-:S05]  /*0a10*/  LOP3.LUT R6, R6, 0x780, RZ, 0xb8, !PT ;  /* 0x0000078006067812 */ /* 0x002fca00078eb8ff */
[----:B------:R3:W-:Y:S02]  /*0a20*/  STS [UR20+0x8], R6 ;  /* 0x00000806ff007988 */ /* 0x0007e40008000814 */
.L_x_26:
[----:B------:R-:W-:Y:S05]  /*0a30*/  @P2 BRA `(.L_x_28) ;  /* 0x0000000000282947 */ /* 0x000fea0003800000 */
[----:B-1-3--:R-:W1:Y:S02]  /*0a40*/  LDS R6, [UR20+0x8] ;  /* 0x00000814ff067984 */ /* 0x00ae640008000800 */
[----:B-1----:R-:W-:-:S05]  /*0a50*/  LOP3.LUT R6, R6, 0x1800, RZ, 0xb8, !PT ;  /* 0x0000180006067812 */ /* 0x002fca00078eb8ff */
[----:B------:R3:W-:Y:S02]  /*0a60*/  STS [UR20+0x8], R6 ;  /* 0x00000806ff007988 */ /* 0x0007e40008000814 */
.L_x_27:
[----:B------:R-:W-:Y:S05]  /*0a70*/  @P2 BREAK B2 ;  /* 0x0000000000022942 */ /* 0x000fea0003800000 */
[----:B------:R-:W-:Y:S05]  /*0a80*/  @P2 BRA `(.L_x_29) ;  /* 0x0000000000242947 */ /* 0x000fea0003800000 */
[----:B-1-34-:R-:W1:Y:S01]  /*0a90*/  LDS R6, [UR20+0x8] ;  /* 0x00000814ff067984 */ /* 0x01ae620008000800 */
[----:B------:R-:W-:-:S05]  /*0aa0*/  IMAD.MOV.U32 R7, RZ, RZ, 0x6000 ;  /* 0x00006000ff077424 */ /* 0x000fca00078e00ff */
[----:B-1----:R-:W-:-:S04]  /*0ab0*/  LOP3.LUT R6, R6, 0x6000, R7, 0xd8, !PT ;  /* 0x0000600006067812 */ /* 0x002fc800078ed807 */
[----:B------:R-:W-:-:S05]  /*0ac0*/  LOP3.LUT R6, R6, 0x400000, RZ, 0xb8, !PT ;  /* 0x0040000006067812 */ /* 0x000fca00078eb8ff */
[----:B------:R4:W-:Y:S02]  /*0ad0*/  STS [UR20+0x8], R6 ;  /* 0x00000806ff007988 */ /* 0x0009e40008000814 */
.L_x_28:
[----:B------:R-:W-:Y:S05]  /*0ae0*/  BSYNC B2 ;  /* 0x0000000000027941 */ /* 0x000fea0003800000 */
.L_x_24:
[----:B-1-34-:R-:W1:Y:S02]  /*0af0*/  @!P2 LDS R6, [UR20+0x8] ;  /* 0x00000814ff06a984 */ /* 0x01ae640008000800 */
[----:B-1----:R-:W-:-:S05]  /*0b00*/  @!P2 LOP3.LUT R6, R6, 0x8000, RZ, 0xb8, !PT ;  /* 0x000080000606a812 */ /* 0x002fca00078eb8ff */
[----:B------:R5:W-:Y:S02]  /*0b10*/  @!P2 STS [UR20+0x8], R6 ;  /* 0x00000806ff00a988 */ /* 0x000be40008000814 */
.L_x_29:
[----:B------:R-:W-:Y:S05]  /*0b20*/  BSYNC B3 ;  /* 0x0000000000037941 */ /* 0x000fea0003800000 */
.L_x_23:
[----:B------:R-:W-:Y:S05]  /*0b30*/  WARPSYNC.ALL ;  /* 0x0000000000007948 */ /* 0x000fea0003800000 */
[----:B------:R-:W-:-:S04]  /*0b40*/  UIADD3 UR31, UR5, 0x80, URZ ;  /* 0x00000080051f7890 */ /* 0x000fc8000fffe03f */
[----:B------:R-:W-:-:S04]  /*0b50*/  UIADD3 UR30, UP0, UR31, UR32, URZ ;  /* 0x000000201f1e7290 */ /* 0x000fc8000ff1e03f */
[----:B------:R-:W-:Y:S01]  /*0b60*/  ULEA.HI.X.SX32 UR31, UR31, UR33, 0x1, UP0 ;  /* 0x000000211f1f7291 */ /* 0x000fe200080f0e3f */
[----:B------:R-:W-:Y:S11]  /*0b70*/  @P0 BRA `(.L_x_30) ;  /* 0x0000000000280947 */ /* 0x000ff60003800000 */
[----:B-1-345:R-:W1:Y:S01]  /*0b80*/  S2R R6, SR_LANEID ;  /* 0x0000000000067919 */ /* 0x03ae620000000000 */
[----:B------:R-:W-:Y:S05]  /*0b90*/  WARPSYNC.ALL ;  /* 0x0000000000007948 */ /* 0x000fea0003800000 */
[----:B-1----:R-:W-:-:S05]  /*0ba0*/  IMAD.SHL.U32 R8, R6, 0x4, RZ ;  /* 0x0000000406087824 */ /* 0x002fca00078e00ff */
[----:B------:R-:W1:Y:S01]  /*0bb0*/  LDS R9, [R8+UR20] ;  /* 0x0000001408097984 */ /* 0x000e620008000800 */
[----:B------:R-:W-:-:S05]  /*0bc0*/  IADD3 R6, P1, R8, UR30, RZ ;  /* 0x0000001e08067c10 */ /* 0x000fca000ff3e0ff */
[----:B------:R-:W-:-:S05]  /*0bd0*/  IMAD.X R7, RZ, RZ, UR31, P1 ;  /* 0x0000001fff077e24 */ /* 0x000fca00088e06ff */
[----:B-1----:R1:W3:Y:S01]  /*0be0*/  ATOMG.E.EXCH.STRONG.GPU PT, RZ, [R6], R9 ;  /* 0x0000000906ff73a8 */ /* 0x0022e200041ee100 */
[----:B------:R-:W-:-:S04]  /*0bf0*/  DEPBAR {5,4,3,2,1,0} ;  /* 0x0000003f0000791a */ /* 0x000fc80000000000 */
[----:B------:R1:W-:Y:S01]  /*0c00*/  UTMACCTL.IV [UR30] ;  /* 0x000000001e0079b9 */ /* 0x0003e20008000000 */
[----:B------:R-:W-:Y:S01]  /*0c10*/  NOP ;  /* 0x0000000000007918 */ /* 0x000fe20000000000 */
.L_x_30:
[----:B------:R-:W-:Y:S05]  /*0c20*/  @P0 BRA `(.L_x_31) ;  /* 0x00000000000c0947 */ /* 0x000fea0003800000 */
[----:B------:R0:W-:Y:S01]  /*0c30*/  UTMACMDFLUSH ;  /* 0x00000000000079b7 */ /* 0x0001e20000000000 */
[----:B------:R-:W-:Y:S05]  /*0c40*/  @P0 BRA `(.L_x_31) ;  /* 0x0000000000040947 */ /* 0x000fea0003800000 */
[----:B------:R-:W-:-:S04]  /*0c50*/  DEPBAR.LE SB0, 0x0 ;  /* 0x000080000000791a */ /* 0x000fc80000000000 */
.L_x_31:
[----:B------:R-:W-:Y:S05]  /*0c60*/  WARPSYNC.ALL ;  /* 0x0000000000007948 */ /* 0x000fea0003800000 */
[----:B---3--:R-:W-:Y:S06]  /*0c70*/  BAR.SYNC.DEFER_BLOCKING 0x0 ;  /* 0x0000000000007b1d */ /* 0x008fec0000010000 */
[----:B------:R-:W-:Y:S02]  /*0c80*/  BSSY B3, `(.L_x_32) ;  /* 0x000000b000037945 */ /* 0x000fe40003800000 */
[----:B------:R-:W-:Y:S06]  /*0c90*/  BAR.SYNC.DEFER_BLOCKING 0x0 ;  /* 0x0000000000007b1d */ /* 0x000fec0000010000 */
[----:B------:R3:W-:Y:S01]  /*0ca0*/  @!P0 STS [R4], RZ ;  /* 0x000000ff04008388 */ /* 0x0007e20000000800 */
[----:B------:R-:W-:Y:S01]  /*0cb0*/  NOP ;  /* 0x0000000000007918 */ /* 0x000fe20000000000 */
[----:B------:R-:W-:Y:S05]  /*0cc0*/  @P2 BRA `(.L_x_33) ;  /* 0x0000000000182947 */ /* 0x000fea0003800000 */
[----:B--23--:R-:W2:Y:S01]  /*0cd0*/  LDS R4, [UR20+0x8] ;  /* 0x00000814ff047984 */ /* 0x00cea20008000800 */
[----:B-1----:R-:W1:Y:S01]  /*0ce0*/  LDC.64 R8, c[0x0][0x220] ;  /* 0x00008800ff087b82 */ /* 0x002e620000000a00 */
[----:B----4-:R-:W-:Y:S02]  /*0cf0*/  IMAD.MOV.U32 R7, RZ, RZ, 0x70 ;  /* 0x00000070ff077424 */ /* 0x010fe400078e00ff */
[----:B-1----:R1:W-:Y:S03]  /*0d00*/  STS.64 [UR20], R8 ;  /* 0x00000008ff007988 */ /* 0x0023e60008000a14 */
[----:B--2---:R-:W-:-:S05]  /*0d10*/  LOP3.LUT R4, R4, 0x10, R7, 0xd8, !PT ;  /* 0x0000001004047812 */ /* 0x004fca00078ed807 */
[----:B------:R1:W-:Y:S02]  /*0d20*/  STS [UR20+0x8], R4 ;  /* 0x00000804ff007988 */ /* 0x0003e40008000814 */
.L_x_33:
[----:B-1----:R-:W-:Y:S05]  /*0d30*/  BSYNC B3 ;  /* 0x0000000000037941 */ /* 0x002fea0003800000 */
.L_x_32:
[----:B------:R-:W-:Y:S04]  /*0d40*/  BSSY B3, `(.L_x_34) ;  /* 0x0000033000037945 */ /* 0x000fe80003800000 */
[----:B------:R-:W-:Y:S04]  /*0d50*/  BSSY B4, `(.L_x_35) ;  /* 0x000002e000047945 */ /* 0x000fe80003800000 */
[----:B------:R-:W-:Y:S05]  /*0d60*/  @P2 BRA `(.L_x_36) ;  /* 0x0000000000242947 */ /* 0x000fea0003800000 */
[----:B--23--:R-:W1:Y:S01]  /*0d70*/  LDS R4, [UR20+0x34] ;  /* 0x00003414ff047984 */ /* 0x00ce620008000800 */
[----:B----4-:R-:W-:-:S05]  /*0d80*/  IMAD.MOV.U32 R7, RZ, RZ, 0x3f000000 ;  /* 0x3f000000ff077424 */ /* 0x010fca00078e00ff */
[----:B-1----:R-:W-:-:S05]  /*0d90*/  LOP3.LUT R4, R4, 0xff000000, R7, 0xb8, !PT ;  /* 0xff00000004047812 */ /* 0x002fca00078eb807 */
[----:B------:R1:W-:Y:S01]  /*0da0*/  STS [UR20+0x34], R4 ;  /* 0x00003404ff007988 */ /* 0x0003e20008000814 */
[----:B------:R-:W-:Y:S05]  /*0db0*/  @P2 BRA `(.L_x_37) ;  /* 0x0000000000182947 */ /* 0x000fea0003800000 */
[----:B-1----:R-:W1:Y:S01]  /*0dc0*/  LDS R4, [UR20+0x38] ;  /* 0x00003814ff047984 */ /* 0x002e620008000800 */
[----:B------:R-:W-:-:S05]  /*0dd0*/  IMAD.MOV.U32 R7, RZ, RZ, 0x7f ;  /* 0x0000007fff077424 */ /* 0x000fca00078e00ff */
[----:B-1----:R-:W-:-:S05]  /*0de0*/  LOP3.LUT R4, R4, 0xff, R7, 0xb8, !PT ;  /* 0x000000ff04047812 */ /* 0x002fca00078eb807 */
[----:B------:R1:W-:Y:S02]  /*0df0*/  STS [UR20+0x38], R4 ;  /* 0x00003804ff007988 */ /* 0x0003e40008000814 */
.L_x_36:
[----:B------:R-:W-:Y:S05]  /*0e00*/  @P2 BRA `(.L_x_38) ;  /* 0x00000000000c2947 */ /* 0x000fea0003800000 */
[----:B------:R1:W-:Y:S02]  /*0e10*/  STS [UR20+0x20], R5 ;  /* 0x00002005ff007988 */ /* 0x0003e40008000814 */
.L_x_37:
[----:B------:R-:W-:Y:S05]  /*0e20*/  @P2 BRA `(.L_x_39) ;  /* 0x0000000000242947 */ /* 0x000fea0003800000 */
[----:B------:R1:W-:Y:S02]  /*0e30*/  STS [UR20+0x24], R3 ;  /* 0x00002403ff007988 */ /* 0x0003e40008000814 */
.L_x_38:
[----:B------:R-:W-:Y:S05]  /*0e40*/  @P2 BRA `(.L_x_40) ;  /* 0x00000000002c2947 */ /* 0x000fea0003800000 */
[----:B-1----:R-:W1:Y:S01]  /*0e50*/  LDS R3, [UR20+0x1c] ;  /* 0x00001c14ff037984 */ /* 0x002e620008000800 */
[----:B--234-:R-:W5:Y:S02]  /*0e60*/  LDC.64 R4, c[0x0][0x248] ;  /* 0x00009200ff047b82 */ /* 0x01cf640000000a00 */
[--C-:B-----5:R-:W-:Y:S02]  /*0e70*/  SHF.R.U32.HI R6, RZ, 0x4, R5.reuse ;  /* 0x00000004ff067819 */ /* 0x120fe40000011605 */
[----:B------:R-:W-:-:S05]  /*0e80*/  SHF.R.U64 R4, R4, 0x4, R5 ;  /* 0x0000000404047819 */ /* 0x000fca0000001205 */
[----:B------:R2:W-:Y:S01]  /*0e90*/  STS [UR20+0xc], R4 ;  /* 0x00000c04ff007988 */ /* 0x0005e20008000814 */
[----:B-1----:R-:W-:-:S05]  /*0ea0*/  LOP3.LUT R3, R3, 0xf, R6, 0xb8, !PT ;  /* 0x0000000f03037812 */ /* 0x002fca00078eb806 */
[----:B------:R2:W-:Y:S02]  /*0eb0*/  STS [UR20+0x1c], R3 ;  /* 0x00001c03ff007988 */ /* 0x0005e40008000814 */
.L_x_39:
[----:B------:R-:W-:Y:S05]  /*0ec0*/  @P2 BRA `(.L_x_41) ;  /* 0x00000000001c2947 */ /* 0x000fea0003800000 */
[----:B--2---:R-:W2:Y:S02]  /*0ed0*/  LDS R3, [UR20+0x34] ;  /* 0x00003414ff037984 */ /* 0x004ea40008000800 */
[----:B--2---:R-:W-:-:S05]  /*0ee0*/  LOP3.LUT R3, R3, 0x7, RZ, 0xb8, !PT ;  /* 0x0000000703037812 */ /* 0x004fca00078eb8ff */
[----:B------:R2:W-:Y:S02]  /*0ef0*/  STS [UR20+0x34], R3 ;  /* 0x00003403ff007988 */ /* 0x0005e40008000814 */
.L_x_40:
[----:B------:R-:W-:Y:S05]  /*0f00*/  @P2 BRA `(.L_x_42) ;  /* 0x00000000001c2947 */ /* 0x000fea0003800000 */
[----:B-12---:R-:W1:Y:S02]  /*0f10*/  LDS R3, [UR20+0x34] ;  /* 0x00003414ff037984 */ /* 0x006e640008000800 */
[----:B-1----:R-:W-:-:S05]  /*0f20*/  LOP3.LUT R3, R3, 0x38, RZ, 0xb8, !PT ;  /* 0x0000003803037812 */ /* 0x002fca00078eb8ff */
[----:B------:R1:W-:Y:S02]  /*0f30*/  STS [UR20+0x34], R3 ;  /* 0x00003403ff007988 */ /* 0x0003e40008000814 */
.L_x_41:
[----:B------:R-:W-:Y:S05]  /*0f40*/  @P2 BRA `(.L_x_43) ;  /* 0x00000000001c2947 */ /* 0x000fea0003800000 */
[----:B-12---:R-:W1:Y:S02]  /*0f50*/  LDS R3, [UR20+0x8] ;  /* 0x00000814ff037984 */ /* 0x006e640008000800 */
[----:B-1----:R-:W-:-:S05]  /*0f60*/  LOP3.LUT R3, R3, 0x780, RZ, 0xb8, !PT ;  /* 0x0000078003037812 */ /* 0x002fca00078eb8ff */
[----:B------:R1:W-:Y:S02]  /*0f70*/  STS [UR20+0x8], R3 ;  /* 0x00000803ff007988 */ /* 0x0003e40008000814 */
.L_x_42:
[----:B------:R-:W-:Y:S05]  /*0f80*/  @P2 BRA `(.L_x_44) ;  /* 0x0000000000282947 */ /* 0x000fea0003800000 */
[----:B-12---:R-:W1:Y:S02]  /*0f90*/  LDS R3, [UR20+0x8] ;  /* 0x00000814ff037984 */ /* 0x006e640008000800 */
[----:B-1----:R-:W-:-:S05]  /*0fa0*/  LOP3.LUT R3, R3, 0x1800, RZ, 0xb8, !PT ;  /* 0x0000180003037812 */ /* 0x002fca00078eb8ff */
[----:B------:R1:W-:Y:S02]  /*0fb0*/  STS [UR20+0x8], R3 ;  /* 0x00000803ff007988 */ /* 0x0003e40008000814 */
.L_x_43:
[----:B------:R-:W-:Y:S05]  /*0fc0*/  @P2 BREAK B4 ;  /* 0x0000000000042942 */ /* 0x000fea0003800000 */
[----:B------:R-:W-:Y:S05]  /*0fd0*/  @P2 BRA `(.L_x_45) ;  /* 0x0000000000242947 */ /* 0x000fea0003800000 */
[----:B-12---:R-:W1:Y:S01]  /*0fe0*/  LDS R3, [UR20+0x8] ;  /* 0x00000814ff037984 */ /* 0x006e620008000800 */
[----:B---3--:R-:W-:-:S05]  /*0ff0*/  IMAD.MOV.U32 R4, RZ, RZ, 0x6000 ;  /* 0x00006000ff047424 */ /* 0x008fca00078e00ff */
[----:B-1----:R-:W-:-:S04]  /*1000*/  LOP3.LUT R3, R3, 0x4000, R4, 0xd8, !PT ;  /* 0x0000400003037812 */ /* 0x002fc800078ed804 */
[----:B------:R-:W-:-:S05]  /*1010*/  LOP3.LUT R3, R3, 0x400000, RZ, 0xb8, !PT ;  /* 0x0040000003037812 */ /* 0x000fca00078eb8ff */
[----:B------:R1:W-:Y:S02]  /*1020*/  STS [UR20+0x8], R3 ;  /* 0x00000803ff007988 */ /* 0x0003e40008000814 */
.L_x_44:
[----:B------:R-:W-:Y:S05]  /*1030*/  BSYNC B4 ;  /* 0x0000000000047941 */ /* 0x000fea0003800000 */
.L_x_35:
[----:B-12---:R-:W1:Y:S02]  /*1040*/  @!P2 LDS R3, [UR20+0x8] ;  /* 0x00000814ff03a984 */ /* 0x006e640008000800 */
[----:B-1----:R-:W-:-:S05]  /*1050*/  @!P2 LOP3.LUT R3, R3, 0x8000, RZ, 0xb8, !PT ;  /* 0x000080000303a812 */ /* 0x002fca00078eb8ff */
[----:B------:R1:W-:Y:S02]  /*1060*/  @!P2 STS [UR20+0x8], R3 ;  /* 0x00000803ff00a988 */ /* 0x0003e40008000814 */
.L_x_45:
[----:B------:R-:W-:Y:S05]  /*1070*/  BSYNC B3 ;  /* 0x0000000000037941 */ /* 0x000fea0003800000 */
.L_x_34:
[----:B------:R-:W-:Y:S05]  /*1080*/  WARPSYNC.ALL ;  /* 0x0000000000007948 */ /* 0x000fea0003800000 */
[----:B------:R-:W-:Y:S01]  /*1090*/  UIADD3 UR5, UR5, 0x100, URZ ;  /* 0x0000010005057890 */ /* 0x000fe2000fffe03f */
[----:B------:R-:W-:Y:S02]  /*10a0*/  ISETP.GE.AND P1, PT, R11, 0x1, PT ;  /* 0x000000010b00780c */ /* 0x000fe40003f26270 */
[----:B------:R-:W-:Y:S02]  /*10b0*/  CS2R R56, SRZ ;  /* 0x0000000000387805 */ /* 0x000fe4000001ff00 */
[----:B------:R-:W-:Y:S01]  /*10c0*/  CS2R R58, SRZ ;  /* 0x00000000003a7805 */ /* 0x000fe2000001ff00 */
[----:B------:R-:W-:Y:S01]  /*10d0*/  UIADD3 UR32, UP0, UR5, UR32, URZ ;  /* 0x0000002005207290 */ /* 0x000fe2000ff1e03f */
[----:B------:R-:W-:-:S02]  /*10e0*/  CS2R R60, SRZ ;  /* 0x00000000003c7805 */ /* 0x000fc4000001ff00 */
[----:B------:R-:W-:Y:S02]  /*10f0*/  CS2R R62, SRZ ;  /* 0x00000000003e7805 */ /* 0x000fe4000001ff00 */
[----:B------:R-:W-:Y:S01]  /*1100*/  CS2R R64, SRZ ;  /* 0x0000000000407805 */ /* 0x000fe2000001ff00 */
[----:B------:R-:W-:Y:S01]  /*1110*/  ULEA.HI.X.SX32 UR33, UR5, UR33, 0x1, UP0 ;  /* 0x0000002105217291 */ /* 0x000fe200080f0e3f */
[----:B------:R-:W-:Y:S02]  /*1120*/  CS2R R66, SRZ ;  /* 0x0000000000427805 */ /* 0x000fe4000001ff00 */
[----:B------:R-:W-:Y:S02]  /*1130*/  CS2R R68, SRZ ;  /* 0x0000000000447805 */ /* 0x000fe4000001ff00 */
[----:B------:R-:W-:Y:S02]  /*1140*/  CS2R R70, SRZ ;  /* 0x0000000000467805 */ /* 0x000fe4000001ff00 */
[----:B------:R-:W-:-:S02]  /*1150*/  CS2R R72, SRZ ;  /* 0x0000000000487805 */ /* 0x000fc4000001ff00 */
[----:B------:R-:W-:Y:S02]  /*1160*/  CS2R R74, SRZ ;  /* 0x00000000004a7805 */ /* 0x000fe4000001ff00 */
[----:B------:R-:W-:Y:S02]  /*1170*/  CS2R R76, SRZ ;  /* 0x00000000004c7805 */ /* 0x000fe4000001ff00 */
[----:B------:R-:W-:Y:S02]  /*1180*/  CS2R R78, SRZ ;  /* 0x00000000004e7805 */ /* 0x000fe4000001ff00 */
[----:B------:R-:W-:Y:S02]  /*1190*/  CS2R R80, SRZ ;  /* 0x0000000000507805 */ /* 0x000fe4000001ff00 */
[----:B------:R-:W-:Y:S02]  /*11a0*/  CS2R R82, SRZ ;  /* 0x0000000000527805 */ /* 0x000fe4000001ff00 */
[----:B------:R-:W-:-:S02]  /*11b0*/  CS2R R84, SRZ ;  /* 0x0000000000547805 */ /* 0x000fc4000001ff00 */
[----:B------:R-:W-:Y:S02]  /*11c0*/  CS2R R86, SRZ ;  /* 0x0000000000567805 */ /* 0x000fe4000001ff00 */
[----:B------:R-:W-:Y:S02]  /*11d0*/  CS2R R24, SRZ ;  /* 0x0000000000187805 */ /* 0x000fe4000001ff00 */
[----:B------:R-:W-:Y:S02]  /*11e0*/  CS2R R26, SRZ ;  /* 0x00000000001a7805 */ /* 0x000fe4000001ff00 */
[----:B------:R-:W-:Y:S01]  /*11f0*/  CS2R R28, SRZ ;  /* 0x00000000001c7805 */ /* 0x000fe2000001ff00 */
[----:B------:R-:W-:Y:S01]  /*1200*/  IMAD.MOV.U32 R30, RZ, RZ, RZ ;  /* 0x000000ffff1e7224 */ /* 0x000fe200078e00ff */
[----:B------:R-:W-:Y:S06]  /*1210*/  @P0 BRA `(.L_x_46) ;  /* 0x0000000000280947 */ /* 0x000fec0003800000 */
[----:B-12---:R-:W4:Y:S01]  /*1220*/  S2R R3, SR_LANEID ;  /* 0x0000000000037919 */ /* 0x006f220000000000 */
[----:B------:R-:W-:Y:S05]  /*1230*/  WARPSYNC.ALL ;  /* 0x0000000000007948 */ /* 0x000fea0003800000 */
[----:B----45:R-:W-:-:S05]  /*1240*/  IMAD.SHL.U32 R6, R3, 0x4, RZ ;  /* 0x0000000403067824 */ /* 0x030fca00078e00ff */
[----:B------:R-:W1:Y:S01]  /*1250*/  LDS R3, [R6+UR20] ;  /* 0x0000001406037984 */ /* 0x000e620008000800 */
[----:B---3--:R-:W-:-:S05]  /*1260*/  IADD3 R4, P3, R6, UR32, RZ ;  /* 0x0000002006047c10 */ /* 0x008fca000ff7e0ff */
[----:B------:R-:W-:-:S05]  /*1270*/  IMAD.X R5, RZ, RZ, UR33, P3 ;  /* 0x00000021ff057e24 */ /* 0x000fca00098e06ff */
[----:B-1----:R1:W2:Y:S01]  /*1280*/  ATOMG.E.EXCH.STRONG.GPU PT, RZ, [R4], R3 ;  /* 0x0000000304ff73a8 */ /* 0x0022a200041ee100 */
[----:B------:R-:W-:-:S04]  /*1290*/  DEPBAR {5,4,3,2,1,0} ;  /* 0x0000003f0000791a */ /* 0x000fc80000000000 */
[----:B------:R1:W-:Y:S01]  /*12a0*/  UTMACCTL.IV [UR32] ;  /* 0x00000000200079b9 */ /* 0x0003e20008000000 */
[----:B------:R-:W-:Y:S01]  /*12b0*/  NOP ;  /* 0x0000000000007918 */ /* 0x000fe20000000000 */
.L_x_46:
[----:B------:R-:W-:Y:S05]  /*12c0*/  @P0 BRA `(.L_x_47) ;  /* 0x00000000000c0947 */ /* 0x000fea0003800000 */
[----:B------:R0:W-:Y:S01]  /*12d0*/  UTMACMDFLUSH ;  /* 0x00000000000079b7 */ /* 0x0001e20000000000 */
[----:B------:R-:W-:Y:S05]  /*12e0*/  @P0 BRA `(.L_x_47) ;  /* 0x0000000000040947 */ /* 0x000fea0003800000 */
[----:B------:R-:W-:-:S04]  /*12f0*/  DEPBAR.LE SB0, 0x0 ;  /* 0x000080000000791a */ /* 0x000fc80000000000 */
.L_x_47:
[----:B------:R-:W-:Y:S05]  /*1300*/  WARPSYNC.ALL ;  /* 0x0000000000007948 */ /* 0x000fea0003800000 */
[----:B--2---:R-:W-:Y:S01]  /*1310*/  BAR.SYNC.DEFER_BLOCKING 0x0 ;  /* 0x0000000000007b1d */ /* 0x004fe20000010000 */
[----:B------:R-:W-:Y:S01]  /*1320*/  USHF.L.U32 UR15, UR34, 0x7, URZ ;  /* 0x00000007220f7899 */ /* 0x000fe2000800063f */
[----:B------:R-:W-:Y:S01]  /*1330*/  IMAD.MOV.U32 R31, RZ, RZ, RZ ;  /* 0x000000ffff1f7224 */ /* 0x000fe200078e00ff */
[----:B------:R-:W-:Y:S01]  /*1340*/  USHF.L.U32 UR11, UR23, 0x6, URZ ;  /* 0x00000006170b7899 */ /* 0x000fe2000800063f */
[----:B------:R-:W-:Y:S02]  /*1350*/  CS2R R32, SRZ ;  /* 0x0000000000207805 */ /* 0x000fe4000001ff00 */
[----:B------:R-:W-:Y:S01]  /*1360*/  CS2R R34, SRZ ;  /* 0x0000000000227805 */ /* 0x000fe2000001ff00 */
[----:B------:R-:W-:Y:S01]  /*1370*/  VOTEU.ALL UP0, P2 ;  /* 0x00000000003f7886 */ /* 0x000fe20001000000 */
[----:B------:R-:W-:Y:S01]  /*1380*/  UMOV UR6, 0x1 ;  /* 0x0000000100067882 */ /* 0x000fe20000000000 */
[----:B------:R-:W-:Y:S01]  /*1390*/  VOTEU.ALL UP1, P2 ;  /* 0x00000000003f7886 */ /* 0x000fe20001020000 */
[----:B------:R-:W-:-:S02]  /*13a0*/  CS2R R36, SRZ ;  /* 0x0000000000247805 */ /* 0x000fc4000001ff00 */
[----:B------:R-:W-:Y:S01]  /*13b0*/  CS2R R38, SRZ ;  /* 0x0000000000267805 */ /* 0x000fe2000001ff00 */
[----:B------:R-:W-:-:S04]  /*13c0*/  @!UP0 UIADD3 UR8, -UR6, 0x100000, URZ ;  /* 0x0010000006088890 */ /* 0x000fc8000fffe13f */
[----:B------:R-:W-:Y:S02]  /*13d0*/  @!UP0 USHF.L.U32 UR9, UR8, 0xb, URZ ;  /* 0x0000000b08098899 */ /* 0x000fe4000800063f */
[----:B------:R-:W-:Y:S01]  /*13e0*/  @!UP0 USHF.L.U32 UR8, UR8, 0x1, URZ ;  /* 0x0000000108088899 */ /* 0x000fe2000800063f */
[----:B------:R-:W-:Y:S01]  /*13f0*/  CS2R R40, SRZ ;  /* 0x0000000000287805 */ /* 0x000fe2000001ff00 */
[----:B------:R-:W-:-:S04]  /*1400*/  @!UP0 UIADD3 UR6, -UR6, 0x100000, URZ ;  /* 0x0010000006068890 */ /* 0x000fc8000fffe13f */
[----:B------:R-:W-:Y:S02]  /*1410*/  @!UP0 USHF.L.U32 UR7, UR6, 0xb, URZ ;  /* 0x0000000b06078899 */ /* 0x000fe4000800063f */
[----:B------:R-:W-:Y:S01]  /*1420*/  @!UP0 USHF.L.U32 UR6, UR6, 0x1, URZ ;  /* 0x0000000106068899 */ /* 0x000fe2000800063f */
[----:B------:R-:W-:Y:S01]  /*1430*/  CS2R R42, SRZ ;  /* 0x00000000002a7805 */ /* 0x000fe2000001ff00 */
[----:B------:R-:W-:Y:S01]  /*1440*/  VOTEU.ALL UP0, P2 ;  /* 0x00000000003f7886 */ /* 0x000fe20001000000 */
[----:B------:R-:W-:Y:S02]  /*1450*/  CS2R R44, SRZ ;  /* 0x00000000002c7805 */ /* 0x000fe4000001ff00 */
[----:B------:R-:W-:Y:S02]  /*1460*/  CS2R R46, SRZ ;  /* 0x00000000002e7805 */ /* 0x000fe4000001ff00 */
[----:B------:R-:W-:Y:S02]  /*1470*/  CS2R R48, SRZ ;  /* 0x0000000000307805 */ /* 0x000fe4000001ff00 */
[----:B------:R-:W-:-:S02]  /*1480*/  CS2R R50, SRZ ;  /* 0x0000000000327805 */ /* 0x000fc4000001ff00 */
[----:B------:R-:W-:Y:S02]  /*1490*/  CS2R R52, SRZ ;  /* 0x0000000000347805 */ /* 0x000fe4000001ff00 */
[----:B------:R-:W-:Y:S01]  /*14a0*/  CS2R R54, SRZ ;  /* 0x0000000000367805 */ /* 0x000fe2000001ff00 */
[----:B------:R-:W2:Y:S02]  /*14b0*/  FENCE.VIEW.ASYNC.S ;  /* 0x00000000000073c6 */ /* 0x000ea40000000000 */
[----:B--2---:R2:W4:Y:S02]  /*14c0*/  @!UP0 SYNCS.EXCH.64 URZ, [UR20+0xc000], UR8 ;  /* 0x00c00008143f85b2 */ /* 0x0045240008000100 */
[----:B----4-:R-:W-:Y:S06]  /*14d0*/  BAR.SYNC.DEFER_BLOCKING 0x0 ;  /* 0x0000000000007b1d */ /* 0x010fec0000010000 */
[----:B------:R2:W4:Y:S01]  /*14e0*/  @!UP1 SYNCS.EXCH.64 URZ, [UR20+0xc008], UR6 ;  /* 0x00c00806143f95b2 */ /* 0x0005220008000100 */
[----:B------:R-:W-:Y:S05]  /*14f0*/  @!P1 BRA `(.L_x_48) ;  /* 0x0000000400b09947 */ /* 0x000fea0003800000 */
        /* <DEDUP_REMOVED lines=31> */
[----:B------:R-:W-:Y:S01]  /*16f0*/  CS2R R54, SRZ ;  /* 0x0000000000367805 */ /* 0x000fe2000001ff00 */
[----:B------:R-:W-:Y:S01]  /*1700*/  UMOV UR5, URZ ;  /* 0x0000003f00057c82 */ /* 0x000fe20008000000 */
[----:B------:R-:W-:-:S05]  /*1710*/  UMOV UR14, URZ ;  /* 0x0000003f000e7c82 */ /* 0x000fca0008000000 */
.L_x_50:
[----:B----4-:R-:W-:Y:S01]  /*1720*/  BAR.SYNC.DEFER_BLOCKING 0x0 ;  /* 0x0000000000007b1d */ /* 0x010fe20000010000 */
[----:B------:R-:W-:Y:S01]  /*1730*/  ULEA UR18, UR5, UR20, 0x3 ;  /* 0x0000001405127291 */ /* 0x000fe2000f8e183f */
[----:B-1----:R-:W-:Y:S01]  /*1740*/  @!P2 IMAD.MOV.U32 R3, RZ, RZ, 0x6000 ;  /* 0x00006000ff03a424 */ /* 0x002fe200078e00ff */
[----:B------:R-:W-:Y:S01]  /*1750*/  ELECT P0, URZ, PT ;  /* 0x00000000003f782f */ /* 0x000fe20003800000 */
[----:B------:R-:W-:-:S03]  /*1760*/  ULEA UR12, UR5, UR20, 0xe ;  /* 0x00000014050c7291 */ /* 0x000fc6000f8e703f */
[----:B------:R-:W-:Y:S02]  /*1770*/  ISETP.LT.U32.AND P0, PT, R2, 0x20, P0 ;  /* 0x000000200200780c */ /* 0x000fe40000701070 */
[----:B------:R-:W-:Y:S01]  /*1780*/  ELECT P1, URZ, PT ;  /* 0x00000000003f782f */ /* 0x000fe20003820000 */
[----:B--2---:R-:W-:-:S03]  /*1790*/  ULEA UR8, UR5, UR20, 0xd ;  /* 0x0000001405087291 */ /* 0x004fc6000f8e683f */
[----:B------:R-:W-:Y:S01]  /*17a0*/  ISETP.LT.U32.AND P1, PT, R2, 0x20, P1 ;  /* 0x000000200200780c */ /* 0x000fe20000f21070 */
[----:B------:R-:W-:Y:S01]  /*17b0*/  UMOV UR10, UR14 ;  /* 0x0000000e000a7c82 */ /* 0x000fe20008000000 */
[----:B------:R-:W-:-:S05]  /*17c0*/  UIADD3 UR8, UR8, 0x8000, URZ ;  /* 0x0000800008087890 */ /* 0x000fca000fffe03f */
[----:B------:R-:W-:Y:S01]  /*17d0*/  VOTEU.ANY UP0, P0 ;  /* 0x00000000003f7886 */ /* 0x000fe20000000100 */
[----:B------:R-:W-:Y:S01]  /*17e0*/  VOTEU.ANY UP2, P0 ;  /* 0x00000000003f7886 */ /* 0x000fe20000040100 */
[----:B------:R1:W-:Y:S01]  /*17f0*/  @!P2 SYNCS.ARRIVE.TRANS64 RZ, [UR18+0xc000], R3 ;  /* 0x00c00003ffffa9a7 */ /* 0x0003e20008000012 */
[----:B------:R2:W-:Y:S06]  /*1800*/  MEMBAR.ALL.CTA ;  /* 0x0000000000007992 */ /* 0x0005ec0000008000 */
[----:B--2---:R-:W2:Y:S01]  /*1810*/  FENCE.VIEW.ASYNC.S ;  /* 0x00000000000073c6 */ /* 0x004ea20000000000 */
[----:B------:R-:W-:Y:S01]  /*1820*/  @UP0 UIADD3 UR13, UR18, 0xc000, URZ ;  /* 0x0000c000120d0890 */ /* 0x000fe2000fffe03f */
[----:B------:R-:W-:Y:S01]  /*1830*/  @UP0 UMOV UR6, UR28 ;  /* 0x0000001c00060c82 */ /* 0x000fe20008000000 */
[----:B------:R-:W-:Y:S01]  /*1840*/  @UP0 UMOV UR7, UR29 ;  /* 0x0000001d00070c82 */ /* 0x000fe20008000000 */
[----:B--2---:R-:W-:Y:S01]  /*1850*/  VOTEU.ANY UP1, P1 ;  /* 0x00000000003f7886 */ /* 0x004fe20000820100 */
[----:B------:R-:W-:Y:S01]  /*1860*/  VOTEU.ANY UP3, P1 ;  /* 0x00000000003f7886 */ /* 0x000fe20000860100 */
[----:B-1----:R-:W-:-:S03]  /*1870*/  IMAD.U32 R3, RZ, RZ, UR4 ;  /* 0x00000004ff037e24 */ /* 0x002fc6000f8e00ff */
[----:B------:R-:W-:Y:S01]  /*1880*/  @UP1 UIADD3 UR9, UR18, 0xc000, URZ ;  /* 0x0000c00012091890 */ /* 0x000fe2000fffe03f */
[----:B------:R-:W-:Y:S01]  /*1890*/  @UP1 UMOV UR16, UR30 ;  /* 0x0000001e00101c82 */ /* 0x000fe20008000000 */
[----:B------:R-:W-:Y:S01]  /*18a0*/  @UP1 UMOV UR17, UR31 ;  /* 0x0000001f00111c82 */ /* 0x000fe20008000000 */
[----:B------:R-:W-:Y:S01]  /*18b0*/  SHF.L.U32 R3, R3, 0x1f, RZ ;  /* 0x0000001f03037819 */ /* 0x000fe200000006ff */
[----:B------:R-:W-:Y:S06]  /*18c0*/  BAR.SYNC.DEFER_BLOCKING 0x0 ;  /* 0x0000000000007b1d */ /* 0x000fec0000010000 */
[----:B------:R1:W-:Y:S02]  /*18d0*/  @UP2 UTMALDG.2D [UR12], [UR6] ;  /* 0x0000000c060025b4 */ /* 0x0003e40008008000 */
[----:B------:R-:W-:Y:S06]  /*18e0*/  BAR.SYNC.DEFER_BLOCKING 0x0 ;  /* 0x0000000000007b1d */ /* 0x000fec0000010000 */
[----:B------:R1:W-:Y:S02]  /*18f0*/  @UP3 UTMALDG.2D [UR8], [UR16] ;  /* 0x00000008100035b4 */ /* 0x0003e40008008000 */
[----:B------:R-:W-:Y:S06]  /*1900*/  BAR.SYNC.DEFER_BLOCKING 0x0 ;  /* 0x0000000000007b1d */ /* 0x000fec0000010000 */
[----:B------:R-:W2:Y:S02]  /*1910*/  SYNCS.PHASECHK.TRANS64.TRYWAIT P0, [UR18+0xc000], R3 ;  /* 0x00c00003ff0075a7 */ /* 0x000ea40008000152 */
[----:B-12---:R-:W-:Y:S05]  /*1920*/  @!P0 BRA `(.L_x_49) ;  /* 0x00000008001c8947 */ /* 0x006fea0003800000 */
.L_x_51:
[----:B------:R-:W-:Y:S01]  /*1930*/  USHF.R.U32.HI UR16, URZ, 0x4, UR12 ;  /* 0x000000043f107899 */ /* 0x000fe2000801160c */
[----:B------:R-:W-:Y:S02]  /*1940*/  WARPGROUP.DEPBAR.LE gsb0, 0x0 ;  /* 0x00008000000079c5 */ /* 0x000fe40000010000 */
[----:B------:R-:W-:Y:S01]  /*1950*/  USHF.R.U32.HI UR18, URZ, 0x4, UR8 ;  /* 0x000000043f127899 */ /* 0x000fe20008011608 */
[----:B------:R-:W-:Y:S01]  /*1960*/  WARPGROUP.ARRIVE ;  /* 0x00000000000079c5 */ /* 0x000fe20000000000 */
[----:B------:R-:W-:Y:S01]  /*1970*/  USGXT.U32 UR16, UR16, 0xe ;  /* 0x0000000e1010789a */ /* 0x000fe20008000000 */
[----:B------:R-:W1:Y:S01]  /*1980*/  LDC R3, c[0x0][0x230] ;  /* 0x00008c00ff037b82 */ /* 0x000e620000000800 */
[----:B------:R-:W-:Y:S01]  /*1990*/  USGXT.U32 UR18, UR18, 0xe ;  /* 0x0000000e1212789a */ /* 0x000fe20008000000 */
[----:B------:R-:W-:Y:S01]  /*19a0*/  UMOV UR17, 0x40000040 ;  /* 0x4000004000117882 */ /* 0x000fe20000000000 */
[----:B------:R-:W-:Y:S01]  /*19b0*/  UMOV UR19, 0x40000040 ;  /* 0x4000004000137882 */ /* 0x000fe20000000000 */
[----:B------:R-:W-:-:S02]  /*19c0*/  UIADD3 UR24, UP0, UR16, 0x2, URZ ;  /* 0x0000000210187890 */ /* 0x000fc4000ff1e03f */
[----:B------:R-:W-:Y:S01]  /*19d0*/  UIADD3 UR26, UP1, UR18, 0x2, URZ ;  /* 0x00000002121a7890 */ /* 0x000fe2000ff3e03f */
[----:B------:R-:W-:-:S03]  /*19e0*/  UMOV UR6, URZ ;  /* 0x0000003f00067c82 */ /* 0x000fc60008000000 */
[----:B------:R-:W-:Y:S01]  /*19f0*/  QGMMA.64x64x32.F32.E4M3.E4M3 R56, gdesc[UR16], R56 ;  /* 0x00e00000103879f3 */ /* 0x000fe20008700838 */
[----:B------:R-:W-:Y:S01]  /*1a00*/  UMOV UR7, URZ ;  /* 0x0000003f00077c82 */ /* 0x000fe20008000000 */
[----:B------:R-:W-:Y:S02]  /*1a10*/  UIADD3.X UR25, UR6, 0x40000040, URZ, UP0, !UPT ;  /* 0x4000004006197890 */ /* 0x000fe400087fe43f */
[----:B------:R-:W-:Y:S02]  /*1a20*/  UIADD3.X UR27, UR7, 0x40000040, URZ, UP1, !UPT ;  /* 0x40000040071b7890 */ /* 0x000fe40008ffe43f */
[----:B------:R-:W-:Y:S02]  /*1a30*/  UIADD3.64 UR36, UR24, 0x2, URZ ;  /* 0x0000000218247897 */ /* 0x000fe4000fffe03f */
[----:B------:R-:W-:Y:S02]  /*1a40*/  UIADD3.64 UR38, UR26, 0x2, URZ ;  /* 0x000000021a267897 */ /* 0x000fe4000fffe03f */
[----:B------:R-:W-:-:S02]  /*1a50*/  UIADD3.64 UR40, UR24, 0x4, URZ ;  /* 0x0000000418287897 */ /* 0x000fc4000fffe03f */
[----:B------:R-:W-:Y:S02]  /*1a60*/  UIADD3.64 UR42, UR26, 0x4, URZ ;  /* 0x000000041a2a7897 */ /* 0x000fe4000fffe03f */
[----:B------:R-:W-:Y:S02]  /*1a70*/  UIADD3.64 UR16, UR24, 0x1fe, URZ ;  /* 0x000001fe18107897 */ /* 0x000fe4000fffe03f */
[----:B------:R-:W-:Y:S02]  /*1a80*/  UIADD3 UR14, UR14, 0x80, URZ ;  /* 0x000000800e0e7890 */ /* 0x000fe4000fffe03f */
[----:B------:R-:W-:-:S04]  /*1a90*/  UIADD3 UR5, UR5, 0x1, URZ ;  /* 0x0000000105057890 */ /* 0x000fc8000fffe03f */
[----:B-1----:R-:W-:Y:S01]  /*1aa0*/  ISETP.LE.AND P0, PT, R3, UR14, PT ;  /* 0x0000000e03007c0c */ /* 0x002fe2000bf03270 */
[----:B------:R-:W-:-:S04]  /*1ab0*/  UISETP.NE.U32.AND UP0, UPT, UR5, 0x2, UPT ;  /* 0x000000020500788c */ /* 0x000fc8000bf05070 */
[----:B------:R-:W-:Y:S02]  /*1ac0*/  USEL UR6, URZ, 0x1, UP0 ;  /* 0x000000013f067887 */ /* 0x000fe40008000000 */
[----:B------:R-:W-:Y:S02]  /*1ad0*/  USEL UR5, UR5, URZ, UP0 ;  /* 0x0000003f05057287 */ /* 0x000fe40008000000 */
[----:B------:R-:W-:Y:S01]  /*1ae0*/  ULOP3.LUT UR4, UR4, UR6, URZ, 0x3c, !UPT ;  /* 0x0000000604047292 */ /* 0x000fe2000f8e3c3f */
[----:B------:R-:W-:Y:S04]  /*1af0*/  QGMMA.64x64x32.F32.E4M3.E4M3 R56, gdesc[UR24], R56 ;  /* 0x00e00000183879f3 */ /* 0x000fe80008700838 */
[----:B------:R-:W-:Y:S01]  /*1b00*/  QGMMA.64x64x32.F32.E4M3.E4M3 R56, gdesc[UR36], R56 ;  /* 0x00e00000243879f3 */ /* 0x000fe20008700838 */
[----:B------:R-:W-:-:S03]  /*1b10*/  UIADD3.64 UR36, UR24, 0x202, URZ ;  /* 0x0000020218247897 */ /* 0x000fc6000fffe03f */
[----:B------:R-:W-:Y:S01]  /*1b20*/  QGMMA.64x64x32.F32.E4M3.E4M3 R56, gdesc[UR40], R56 ;  /* 0x00e00000283879f3 */ /* 0x000fe20008700838 */
[----:B------:R-:W-:-:S03]  /*1b30*/  UIADD3.64 UR40, UR24, 0x204, URZ ;  /* 0x0000020418287897 */ /* 0x000fc6000fffe03f */
[----:B------:R-:W-:Y:S01]  /*1b40*/  QGMMA.64x64x32.F32.E4M3.E4M3 R24, gdesc[UR16], R24 ;  /* 0x00e00000101879f3 */ /* 0x000fe20008700818 */
[----:B------:R-:W-:Y:S01]  /*1b50*/  UIADD3.64 UR16, UR24, 0x200, URZ ;  /* 0x0000020018107897 */ /* 0x000fe2000fffe03f */
[----:B------:R-:W-:Y:S01]  /*1b60*/  UMOV UR18, UR26 ;  /* 0x0000001a00127c82 */ /* 0x000fe20008000000 */
[----:B------:R-:W-:-:S07]  /*1b70*/  UMOV UR19, UR27 ;  /* 0x0000001b00137c82 */ /* 0x000fce0008000000 */
[----:B------:R-:W-:Y:S04]  /*1b80*/  QGMMA.64x64x32.F32.E4M3.E4M3 R24, gdesc[UR16], R24 ;  /* 0x00e00000101879f3 */ /* 0x000fe80008700818 */
[----:B------:R-:W-:Y:S04]  /*1b90*/  QGMMA.64x64x32.F32.E4M3.E4M3 R24, gdesc[UR36], R24 ;  /* 0x00e00000241879f3 */ /* 0x000fe80008700818 */
[----:B------:R-:W-:Y:S01]  /*1ba0*/  QGMMA.64x64x32.F32.E4M3.E4M3 R24, gdesc[UR40], R24, gsb0 ;  /* 0x00e00000281879f3 */ /* 0x000fe20008000818 */
[----:B------:R-:W-:Y:S05]  /*1bb0*/  @!P0 BRA `(.L_x_50) ;  /* 0xfffffff800d88947 */ /* 0x000fea000383ffff */
.L_x_48:
[----:B------:R-:W-:Y:S02]  /*1bc0*/  WARPGROUP.DEPBAR.LE gsb0, 0x0 ;  /* 0x00008000000079c5 */ /* 0x000fe40000010000 */
[----:B----4-:R-:W-:Y:S01]  /*1bd0*/  BAR.SYNC.DEFER_BLOCKING 0x0 ;  /* 0x0000000000007b1d */ /* 0x010fe20000010000 */
[C---:B-1----:R-:W-:Y:S01]  /*1be0*/  IMAD.SHL.U32 R3, R0.reuse, 0x20, RZ ;  /* 0x0000002000037824 */ /* 0x042fe200078e00ff */
[----:B------:R-:W-:Y:S01]  /*1bf0*/  F2FP.SATFINITE.E4M3.F32.PACK_AB_MERGE_C R56, R57, R56, RZ ;  /* 0x000000383938723e */ /* 0x000fe200048070ff */
[C---:B---3--:R-:W-:Y:S01]  /*1c00*/  IMAD.SHL.U32 R4, R0.reuse, 0x10, RZ ;  /* 0x0000001000047824 */ /* 0x048fe200078e00ff */
[----:B------:R-:W-:Y:S01]  /*1c10*/  F2FP.SATFINITE.E4M3.F32.PACK_AB_MERGE_C R58, R59, R58, RZ ;  /* 0x0000003a3b3a723e */ /* 0x000fe200048070ff */
[----:B------:R-:W-:Y:S01]  /*1c20*/  IMAD.SHL.U32 R0, R0, 0x2, RZ ;  /* 0x0000000200007824 */ /* 0x000fe200078e00ff */
[----:B------:R-:W-:Y:S02]  /*1c30*/  LOP3.LUT R3, R3, 0xc00, RZ, 0xc0, !PT ;  /* 0x00000c0003037812 */ /* 0x000fe400078ec0ff */
[----:B------:R-:W-:-:S02]  /*1c40*/  ELECT P0, URZ, PT ;  /* 0x00000000003f782f */ /* 0x000fc40003800000 */
[----:B------:R-:W-:Y:S01]  /*1c50*/  F2FP.SATFINITE.E4M3.F32.PACK_AB_MERGE_C R60, R61, R60, RZ ;  /* 0x0000003c3d3c723e */ /* 0x000fe200048070ff */
[----:B------:R-:W-:Y:S01]  /*1c60*/  UMOV UR21, UR11 ;  /* 0x0000000b00157c82 */ /* 0x000fe20008000000 */
[----:B------:R-:W-:Y:S01]  /*1c70*/  LOP3.LUT R3, R3, 0x1c0, R4, 0xf8, !PT ;  /* 0x000001c003037812 */ /* 0x000fe200078ef804 */
[----:B------:R-:W-:Y:S01]  /*1c80*/  UMOV UR22, UR15 ;  /* 0x0000000f00167c82 */ /* 0x000fe20008000000 */
[----:B------:R-:W-:Y:S02]  /*1c90*/  F2FP.SATFINITE.E4M3.F32.PACK_AB_MERGE_C R62, R63, R62, RZ ;  /* 0x0000003e3f3e723e */ /* 0x000fe400048070ff */
[----:B------:R-:W-:Y:S02]  /*1ca0*/  F2FP.SATFINITE.E4M3.F32.PACK_AB_MERGE_C R24, R25, R24, RZ ;  /* 0x000000181918723e */ /* 0x000fe400048070ff */
[----:B------:R-:W-:Y:S02]  /*1cb0*/  F2FP.SATFINITE.E4M3.F32.PACK_AB_MERGE_C R26, R27, R26, RZ ;  /* 0x0000001a1b1a723e */ /* 0x000fe400048070ff */
[----:B------:R-:W-:-:S02]  /*1cc0*/  F2FP.SATFINITE.E4M3.F32.PACK_AB_MERGE_C R28, R29, R28, RZ ;  /* 0x0000001c1d1c723e */ /* 0x000fc400048070ff */
[----:B------:R-:W-:Y:S02]  /*1cd0*/  F2FP.SATFINITE.E4M3.F32.PACK_AB_MERGE_C R30, R31, R30, RZ ;  /* 0x0000001e1f1e723e */ /* 0x000fe400048070ff */
[----:B------:R-:W-:Y:S01]  /*1ce0*/  LOP3.LUT R3, R3, 0x36, R0, 0xf8, !PT ;  /* 0x0000003603037812 */ /* 0x000fe200078ef800 */
[----:B------:R-:W1:Y:S02]  /*1cf0*/  @!P2 SYNCS.CCTL.IV [UR20+0xc000] ;  /* 0x00c00000ff00a9b1 */ /* 0x000e640008000014 */
[----:B-1----:R-:W-:Y:S01]  /*1d00*/  BAR.SYNC.DEFER_BLOCKING 0x0 ;  /* 0x0000000000007b1d */ /* 0x002fe20000010000 */
[----:B------:R-:W-:Y:S02]  /*1d10*/  F2FP.SATFINITE.E4M3.F32.PACK_AB_MERGE_C R64, R65, R64, RZ ;  /* 0x000000404140723e */ /* 0x000fe400048070ff */
[----:B------:R-:W-:Y:S02]  /*1d20*/  F2FP.SATFINITE.E4M3.F32.PACK_AB_MERGE_C R66, R67, R66, RZ ;  /* 0x000000424342723e */ /* 0x000fe400048070ff */
[----:B------:R-:W-:-:S02]  /*1d30*/  F2FP.SATFINITE.E4M3.F32.PACK_AB_MERGE_C R68, R69, R68, RZ ;  /* 0x000000444544723e */ /* 0x000fc400048070ff */
[----:B------:R-:W-:Y:S02]  /*1d40*/  F2FP.SATFINITE.E4M3.F32.PACK_AB_MERGE_C R70, R71, R70, RZ ;  /* 0x000000464746723e */ /* 0x000fe400048070ff */
[----:B------:R-:W-:Y:S02]  /*1d50*/  F2FP.SATFINITE.E4M3.F32.PACK_AB_MERGE_C R32, R33, R32, RZ ;  /* 0x000000202120723e */ /* 0x000fe400048070ff */
[----:B------:R-:W-:Y:S02]  /*1d60*/  F2FP.SATFINITE.E4M3.F32.PACK_AB_MERGE_C R34, R35, R34, RZ ;  /* 0x000000222322723e */ /* 0x000fe400048070ff */
[----:B------:R-:W-:Y:S02]  /*1d70*/  F2FP.SATFINITE.E4M3.F32.PACK_AB_MERGE_C R36, R37, R36, RZ ;  /* 0x000000242524723e */ /* 0x000fe400048070ff */
[----:B------:R-:W-:Y:S02]  /*1d80*/  F2FP.SATFINITE.E4M3.F32.PACK_AB_MERGE_C R38, R39, R38, RZ ;  /* 0x000000262726723e */ /* 0x000fe400048070ff */
[----:B------:R-:W-:-:S02]  /*1d90*/  LOP3.LUT R5, R3, 0x10, RZ, 0x3c, !PT ;  /* 0x0000001003057812 */ /* 0x000fc400078e3cff */
[----:B------:R-:W-:Y:S02]  /*1da0*/  F2FP.SATFINITE.E4M3.F32.PACK_AB_MERGE_C R72, R73, R72, RZ ;  /* 0x000000484948723e */ /* 0x000fe400048070ff */
[----:B------:R-:W-:Y:S02]  /*1db0*/  F2FP.SATFINITE.E4M3.F32.PACK_AB_MERGE_C R74, R75, R74, RZ ;  /* 0x0000004a4b4a723e */ /* 0x000fe400048070ff */
[----:B------:R-:W-:Y:S01]  /*1dc0*/  F2FP.SATFINITE.E4M3.F32.PACK_AB_MERGE_C R76, R77, R76, RZ ;  /* 0x0000004c4d4c723e */ /* 0x000fe200048070ff */
[----:B------:R-:W1:Y:S01]  /*1dd0*/  @!P2 SYNCS.CCTL.IV [UR20+0xc008] ;  /* 0x00c00800ff00a9b1 */ /* 0x000e620008000014 */
[----:B------:R-:W-:Y:S01]  /*1de0*/  F2FP.SATFINITE.E4M3.F32.PACK_AB_MERGE_C R78, R79, R78, RZ ;  /* 0x0000004e4f4e723e */ /* 0x000fe200048070ff */
[----:B-1----:R-:W-:Y:S01]  /*1df0*/  STS.U16 [R3+UR20], R56 ;  /* 0x0000003803007988 */ /* 0x002fe20008000414 */
[----:B------:R-:W-:Y:S02]  /*1e00*/  F2FP.SATFINITE.E4M3.F32.PACK_AB_MERGE_C R40, R41, R40, RZ ;  /* 0x000000282928723e */ /* 0x000fe400048070ff */
[----:B------:R-:W-:Y:S01]  /*1e10*/  F2FP.SATFINITE.E4M3.F32.PACK_AB_MERGE_C R42, R43, R42, RZ ;  /* 0x0000002a2b2a723e */ /* 0x000fe200048070ff */
[----:B------:R-:W-:Y:S01]  /*1e20*/  STS.U16 [R3+UR20+0x200], R58 ;  /* 0x0002003a03007988 */ /* 0x000fe20008000414 */
[----:B------:R-:W-:-:S02]  /*1e30*/  F2FP.SATFINITE.E4M3.F32.PACK_AB_MERGE_C R44, R45, R44, RZ ;  /* 0x0000002c2d2c723e */ /* 0x000fc400048070ff */
[----:B------:R-:W-:Y:S01]  /*1e40*/  F2FP.SATFINITE.E4M3.F32.PACK_AB_MERGE_C R46, R47, R46, RZ ;  /* 0x0000002e2f2e723e */ /* 0x000fe200048070ff */
[----:B------:R-:W-:Y:S01]  /*1e50*/  STS.U16 [R3+UR20+0x8], R60 ;  /* 0x0000083c03007988 */ /* 0x000fe20008000414 */
[----:B------:R-:W-:Y:S02]  /*1e60*/  LOP3.LUT R7, R3, 0x20, RZ, 0x3c, !PT ;  /* 0x0000002003077812 */ /* 0x000fe400078e3cff */
[----:B------:R-:W-:Y:S01]  /*1e70*/  F2FP.SATFINITE.E4M3.F32.PACK_AB_MERGE_C R80, R81, R80, RZ ;  /* 0x000000505150723e */ /* 0x000fe200048070ff */
[----:B------:R-:W-:Y:S01]  /*1e80*/  STS.U16 [R3+UR20+0x208], R62 ;  /* 0x0002083e03007988 */ /* 0x000fe20008000414 */
[----:B------:R-:W-:Y:S02]  /*1e90*/  F2FP.SATFINITE.E4M3.F32.PACK_AB_MERGE_C R82, R83, R82, RZ ;  /* 0x000000525352723e */ /* 0x000fe400048070ff */
[----:B------:R-:W-:Y:S01]  /*1ea0*/  F2FP.SATFINITE.E4M3.F32.PACK_AB_MERGE_C R84, R85, R84, RZ ;  /* 0x000000545554723e */ /* 0x000fe200048070ff */
[----:B------:R-:W-:Y:S01]  /*1eb0*/  STS.U16 [R3+UR20+0x1000], R24 ;  /* 0x0010001803007988 */ /* 0x000fe20008000414 */
[----:B------:R-:W-:-:S02]  /*1ec0*/  F2FP.SATFINITE.E4M3.F32.PACK_AB_MERGE_C R86, R87, R86, RZ ;  /* 0x000000565756723e */ /* 0x000fc400048070ff */
[----:B------:R-:W-:Y:S01]  /*1ed0*/  F2FP.SATFINITE.E4M3.F32.PACK_AB_MERGE_C R48, R49, R48, RZ ;  /* 0x000000303130723e */ /* 0x000fe200048070ff */
[----:B------:R-:W-:Y:S01]  /*1ee0*/  STS.U16 [R3+UR20+0x1200], R26 ;  /* 0x0012001a03007988 */ /* 0x000fe20008000414 */
[----:B------:R-:W-:Y:S02]  /*1ef0*/  F2FP.SATFINITE.E4M3.F32.PACK_AB_MERGE_C R50, R51, R50, RZ ;  /* 0x000000323332723e */ /* 0x000fe400048070ff */
[----:B------:R-:W-:Y:S01]  /*1f00*/  F2FP.SATFINITE.E4M3.F32.PACK_AB_MERGE_C R52, R53, R52, RZ ;  /* 0x000000343534723e */ /* 0x000fe200048070ff */
[----:B------:R-:W-:Y:S01]  /*1f10*/  STS.U16 [R3+UR20+0x1008], R28 ;  /* 0x0010081c03007988 */ /* 0x000fe20008000414 */
[----:B------:R-:W-:Y:S02]  /*1f20*/  F2FP.SATFINITE.E4M3.F32.PACK_AB_MERGE_C R54, R55, R54, RZ ;  /* 0x000000363736723e */ /* 0x000fe400048070ff */
[----:B------:R-:W-:Y:S01]  /*1f30*/  ISETP.LT.U32.AND P0, PT, R2, 0x20, P0 ;  /* 0x000000200200780c */ /* 0x000fe20000701070 */
[----:B------:R1:W-:Y:S04]  /*1f40*/  STS.U16 [R3+UR20+0x1208], R30 ;  /* 0x0012081e03007988 */ /* 0x0003e80008000414 */
[----:B------:R-:W-:Y:S04]  /*1f50*/  STS.U16 [R5+UR20], R64 ;  /* 0x0000004005007988 */ /* 0x000fe80008000414 */
[----:B------:R-:W-:Y:S01]  /*1f60*/  STS.U16 [R5+UR20+0x200], R66 ;  /* 0x0002004205007988 */ /* 0x000fe20008000414 */
[----:B-1----:R-:W-:-:S03]  /*1f70*/  LOP3.LUT R3, R3, 0x30, RZ, 0x3c, !PT ;  /* 0x0000003003037812 */ /* 0x002fc600078e3cff */
[----:B------:R-:W-:Y:S01]  /*1f80*/  STS.U16 [R5+UR20+0x8], R68 ;  /* 0x0000084405007988 */ /* 0x000fe20008000414 */
[----:B------:R-:W-:Y:S01]  /*1f90*/  VOTEU.ANY UP0, P0 ;  /* 0x00000000003f7886 */ /* 0x000fe20000000100 */
[----:B------:R-:W-:Y:S02]  /*1fa0*/  VOTEU.ANY UP1, P0 ;  /* 0x00000000003f7886 */ /* 0x000fe40000020100 */
[----:B------:R-:W-:Y:S02]  /*1fb0*/  STS.U16 [R5+UR20+0x208], R70 ;  /* 0x0002084605007988 */ /* 0x000fe40008000414 */
[----:B--2---:R-:W-:Y:S01]  /*1fc0*/  @UP0 UMOV UR6, UR32 ;  /* 0x0000002000060c82 */ /* 0x004fe20008000000 */
[----:B------:R-:W-:Y:S01]  /*1fd0*/  @UP0 UMOV UR7, UR33 ;  /* 0x0000002100070c82 */ /* 0x000fe20008000000 */
[----:B------:R-:W-:Y:S04]  /*1fe0*/  STS.U16 [R5+UR20+0x1000], R32 ;  /* 0x0010002005007988 */ /* 0x000fe80008000414 */
[----:B------:R-:W-:Y:S04]  /*1ff0*/  STS.U16 [R5+UR20+0x1200], R34 ;  /* 0x0012002205007988 */ /* 0x000fe80008000414 */
[----:B------:R-:W-:Y:S04]  /*2000*/  STS.U16 [R5+UR20+0x1008], R36 ;  /* 0x0010082405007988 */ /* 0x000fe80008000414 */
[----:B------:R-:W-:Y:S04]  /*2010*/  STS.U16 [R5+UR20+0x1208], R38 ;  /* 0x0012082605007988 */ /* 0x000fe80008000414 */
[----:B------:R-:W-:Y:S04]  /*2020*/  STS.U16 [R7+UR20], R72 ;  /* 0x0000004807007988 */ /* 0x000fe80008000414 */
[----:B------:R-:W-:Y:S04]  /*2030*/  STS.U16 [R7+UR20+0x200], R74 ;  /* 0x0002004a07007988 */ /* 0x000fe80008000414 */
[----:B------:R-:W-:Y:S04]  /*2040*/  STS.U16 [R7+UR20+0x8], R76 ;  /* 0x0000084c07007988 */ /* 0x000fe80008000414 */
[----:B------:R-:W-:Y:S04]  /*2050*/  STS.U16 [R7+UR20+0x208], R78 ;  /* 0x0002084e07007988 */ /* 0x000fe80008000414 */
        /* <DEDUP_REMOVED lines=11> */
[----:B------:R-:W-:Y:S01]  /*2110*/  STS.U16 [R3+UR20+0x1208], R54 ;  /* 0x0012083603007988 */ /* 0x000fe20008000414 */
[----:B------:R1:W-:Y:S06]  /*2120*/  MEMBAR.ALL.CTA ;  /* 0x0000000000007992 */ /* 0x0003ec0000008000 */
[----:B-1----:R-:W1:Y:S02]  /*2130*/  FENCE.VIEW.ASYNC.S ;  /* 0x00000000000073c6 */ /* 0x002e640000000000 */
[----:B-1----:R-:W-:Y:S06]  /*2140*/  BAR.SYNC.DEFER_BLOCKING 0x0 ;  /* 0x0000000000007b1d */ /* 0x002fec0000010000 */
[----:B------:R1:W-:Y:S01]  /*2150*/  @UP1 UTMASTG.2D [UR20], [UR6] ;  /* 0x00000014060013b5 */ /* 0x0003e20008008000 */
[----:B------:R0:W-:Y:S01]  /*2160*/  UTMACMDFLUSH ;  /* 0x00000000000079b7 */ /* 0x0001e20000000000 */
[----:B------:R-:W-:-:S04]  /*2170*/  DEPBAR.LE SB0, 0x0 ;  /* 0x000080000000791a */ /* 0x000fc80000000000 */
[----:B------:R-:W-:Y:S06]  /*2180*/  BAR.SYNC.DEFER_BLOCKING 0x0 ;  /* 0x0000000000007b1d */ /* 0x000fec0000010000 */
[----:B-1----:R-:W-:Y:S05]  /*2190*/  EXIT ;  /* 0x000000000000794d */ /* 0x002fea0003800000 */
.L_x_49:
[----:B------:R-:W1:Y:S02]  /*21a0*/  SYNCS.PHASECHK.TRANS64.TRYWAIT P0, [UR18+0xc000], R3 ;  /* 0x00c00003ff0075a7 */ /* 0x000e640008000152 */
[----:B-1----:R-:W-:Y:S05]  /*21b0*/  @!P0 BRA `(.L_x_49) ;  /* 0xfffffffc00f88947 */ /* 0x002fea000383ffff */
[----:B------:R-:W-:Y:S05]  /*21c0*/  BRA `(.L_x_51) ;  /* 0xfffffff400d87947 */ /* 0x000fea000383ffff */
.L_x_52:
[----:B------:R-:W-:-:S00]  /*21d0*/  BRA `(.L_x_52) ;  /* 0xfffffffc00fc7947 */ /* 0x000fc0000383ffff */
[----:B------:R-:W-:-:S00]  /*21e0*/  NOP ;  /* 0x0000000000007918 */ /* 0x000fc00000000000 */
        /* <DEDUP_REMOVED lines=9> */
.L_x_53:


//--------------------- .nv.shared.gluon_wgmma    --------------------------
	.section	.nv.shared.gluon_wgmma,"aw",@nobits
	.sectionflags	@""
	.align	16
	.zero		1024


//--------------------- .nv.shared.reserved.0     --------------------------
	.section	.nv.shared.reserved.0,"aw",@nobits
	.weak		__nv_reservedSMEM_offset_0_alias
	.size		__nv_reservedSMEM_offset_0_alias, 0, 0
	.other		__nv_reservedSMEM_offset_0_alias,@"STO_CUDA_RESERVED_SHARED STV_DEFAULT"
__nv_reservedSMEM_offset_0_alias:
	.zero		0


//--------------------- .nv.constant0.gluon_wgmma --------------------------
	.section	.nv.constant0.gluon_wgmma,"a",@progbits
	.sectionflags	@""
	.align	4
.nv.constant0.gluon_wgmma:
	.zero		608


//--------------------- SYMBOLS --------------------------

	.type		.nv.reservedSmem.offset0,@object
	.size		.nv.reservedSmem.offset0,0x4
